//
// Generated by NVIDIA NVVM Compiler
//
// Compiler Build ID: CL-36424714
// Cuda compilation tools, release 13.0, V13.0.88
// Based on NVVM 20.0.0
//

.version 9.0
.target sm_100
.address_size 64

	// .globl	_Z13separateClassiiPiPfS0_

.visible .entry _Z13separateClassiiPiPfS0_(
	.param .u32 _Z13separateClassiiPiPfS0__param_0,
	.param .u32 _Z13separateClassiiPiPfS0__param_1,
	.param .u64 .ptr .align 1 _Z13separateClassiiPiPfS0__param_2,
	.param .u64 .ptr .align 1 _Z13separateClassiiPiPfS0__param_3,
	.param .u64 .ptr .align 1 _Z13separateClassiiPiPfS0__param_4
)
{
	.reg .pred 	%p<11>;
	.reg .b32 	%r<49>;
	.reg .b32 	%f<30>;
	.reg .b64 	%rd<27>;

	ld.param.u32 	%r30, [_Z13separateClassiiPiPfS0__param_0];
	ld.param.u32 	%r29, [_Z13separateClassiiPiPfS0__param_1];
	ld.param.u64 	%rd5, [_Z13separateClassiiPiPfS0__param_2];
	ld.param.u64 	%rd6, [_Z13separateClassiiPiPfS0__param_3];
	ld.param.u64 	%rd7, [_Z13separateClassiiPiPfS0__param_4];
	cvta.to.global.u64 	%rd1, %rd7;
	cvta.to.global.u64 	%rd2, %rd6;
	mov.u32 	%r31, %ctaid.x;
	shl.b32 	%r32, %r31, 8;
	mov.u32 	%r33, %tid.x;
	add.s32 	%r1, %r32, %r33;
	setp.ge.s32 	%p1, %r1, %r30;
	@%p1 bra 	$L__BB0_14;
	cvta.to.global.u64 	%rd8, %rd5;
	mul.lo.s32 	%r2, %r29, %r1;
	mul.wide.s32 	%rd9, %r1, 4;
	add.s64 	%rd10, %rd8, %rd9;
	ld.global.u32 	%r34, [%rd10];
	mul.lo.s32 	%r3, %r34, %r29;
	setp.lt.s32 	%p2, %r29, 1;
	@%p2 bra 	$L__BB0_14;
	and.b32  	%r4, %r29, 15;
	setp.lt.u32 	%p3, %r29, 16;
	mov.b32 	%r44, 0;
	@%p3 bra 	$L__BB0_5;
	and.b32  	%r44, %r29, 2147483632;
	neg.s32 	%r42, %r44;
	add.s64 	%rd3, %rd2, 32;
	add.s64 	%rd4, %rd1, 32;
	mov.u32 	%r40, %r3;
	mov.u32 	%r41, %r2;
$L__BB0_4:
	.pragma "nounroll";
	mul.wide.s32 	%rd11, %r41, 4;
	add.s64 	%rd12, %rd3, %rd11;
	mul.wide.s32 	%rd13, %r40, 4;
	add.s64 	%rd14, %rd4, %rd13;
	ld.global.f32 	%f1, [%rd12+-32];
	st.global.f32 	[%rd14+-32], %f1;
	ld.global.f32 	%f2, [%rd12+-28];
	st.global.f32 	[%rd14+-28], %f2;
	ld.global.f32 	%f3, [%rd12+-24];
	st.global.f32 	[%rd14+-24], %f3;
	ld.global.f32 	%f4, [%rd12+-20];
	st.global.f32 	[%rd14+-20], %f4;
	ld.global.f32 	%f5, [%rd12+-16];
	st.global.f32 	[%rd14+-16], %f5;
	ld.global.f32 	%f6, [%rd12+-12];
	st.global.f32 	[%rd14+-12], %f6;
	ld.global.f32 	%f7, [%rd12+-8];
	st.global.f32 	[%rd14+-8], %f7;
	ld.global.f32 	%f8, [%rd12+-4];
	st.global.f32 	[%rd14+-4], %f8;
	ld.global.f32 	%f9, [%rd12];
	st.global.f32 	[%rd14], %f9;
	ld.global.f32 	%f10, [%rd12+4];
	st.global.f32 	[%rd14+4], %f10;
	ld.global.f32 	%f11, [%rd12+8];
	st.global.f32 	[%rd14+8], %f11;
	ld.global.f32 	%f12, [%rd12+12];
	st.global.f32 	[%rd14+12], %f12;
	ld.global.f32 	%f13, [%rd12+16];
	st.global.f32 	[%rd14+16], %f13;
	ld.global.f32 	%f14, [%rd12+20];
	st.global.f32 	[%rd14+20], %f14;
	ld.global.f32 	%f15, [%rd12+24];
	st.global.f32 	[%rd14+24], %f15;
	ld.global.f32 	%f16, [%rd12+28];
	st.global.f32 	[%rd14+28], %f16;
	add.s32 	%r42, %r42, 16;
	add.s32 	%r41, %r41, 16;
	add.s32 	%r40, %r40, 16;
	setp.ne.s32 	%p4, %r42, 0;
	@%p4 bra 	$L__BB0_4;
$L__BB0_5:
	setp.eq.s32 	%p5, %r4, 0;
	@%p5 bra 	$L__BB0_14;
	and.b32  	%r14, %r29, 7;
	setp.lt.u32 	%p6, %r4, 8;
	@%p6 bra 	$L__BB0_8;
	add.s32 	%r36, %r44, %r2;
	mul.wide.s32 	%rd15, %r36, 4;
	add.s64 	%rd16, %rd2, %rd15;
	ld.global.f32 	%f17, [%rd16];
	add.s32 	%r37, %r44, %r3;
	mul.wide.s32 	%rd17, %r37, 4;
	add.s64 	%rd18, %rd1, %rd17;
	st.global.f32 	[%rd18], %f17;
	ld.global.f32 	%f18, [%rd16+4];
	st.global.f32 	[%rd18+4], %f18;
	ld.global.f32 	%f19, [%rd16+8];
	st.global.f32 	[%rd18+8], %f19;
	ld.global.f32 	%f20, [%rd16+12];
	st.global.f32 	[%rd18+12], %f20;
	ld.global.f32 	%f21, [%rd16+16];
	st.global.f32 	[%rd18+16], %f21;
	ld.global.f32 	%f22, [%rd16+20];
	st.global.f32 	[%rd18+20], %f22;
	ld.global.f32 	%f23, [%rd16+24];
	st.global.f32 	[%rd18+24], %f23;
	ld.global.f32 	%f24, [%rd16+28];
	st.global.f32 	[%rd18+28], %f24;
	add.s32 	%r44, %r44, 8;
$L__BB0_8:
	setp.eq.s32 	%p7, %r14, 0;
	@%p7 bra 	$L__BB0_14;
	and.b32  	%r17, %r29, 3;
	setp.lt.u32 	%p8, %r14, 4;
	@%p8 bra 	$L__BB0_11;
	add.s32 	%r38, %r44, %r2;
	mul.wide.s32 	%rd19, %r38, 4;
	add.s64 	%rd20, %rd2, %rd19;
	ld.global.f32 	%f25, [%rd20];
	add.s32 	%r39, %r44, %r3;
	mul.wide.s32 	%rd21, %r39, 4;
	add.s64 	%rd22, %rd1, %rd21;
	st.global.f32 	[%rd22], %f25;
	ld.global.f32 	%f26, [%rd20+4];
	st.global.f32 	[%rd22+4], %f26;
	ld.global.f32 	%f27, [%rd20+8];
	st.global.f32 	[%rd22+8], %f27;
	ld.global.f32 	%f28, [%rd20+12];
	st.global.f32 	[%rd22+12], %f28;
	add.s32 	%r44, %r44, 4;
$L__BB0_11:
	setp.eq.s32 	%p9, %r17, 0;
	@%p9 bra 	$L__BB0_14;
	add.s32 	%r48, %r44, %r3;
	add.s32 	%r47, %r44, %r2;
	neg.s32 	%r46, %r17;
$L__BB0_13:
	.pragma "nounroll";
	mul.wide.s32 	%rd23, %r48, 4;
	add.s64 	%rd24, %rd1, %rd23;
	mul.wide.s32 	%rd25, %r47, 4;
	add.s64 	%rd26, %rd2, %rd25;
	ld.global.f32 	%f29, [%rd26];
	st.global.f32 	[%rd24], %f29;
	add.s32 	%r48, %r48, 1;
	add.s32 	%r47, %r47, 1;
	add.s32 	%r46, %r46, 1;
	setp.ne.s32 	%p10, %r46, 0;
	@%p10 bra 	$L__BB0_13;
$L__BB0_14:
	ret;

}
	// .globl	_Z13createSVMDataiPiS_S_S_iPfS0_
.visible .entry _Z13createSVMDataiPiS_S_S_iPfS0_(
	.param .u32 _Z13createSVMDataiPiS_S_S_iPfS0__param_0,
	.param .u64 .ptr .align 1 _Z13createSVMDataiPiS_S_S_iPfS0__param_1,
	.param .u64 .ptr .align 1 _Z13createSVMDataiPiS_S_S_iPfS0__param_2,
	.param .u64 .ptr .align 1 _Z13createSVMDataiPiS_S_S_iPfS0__param_3,
	.param .u64 .ptr .align 1 _Z13createSVMDataiPiS_S_S_iPfS0__param_4,
	.param .u32 _Z13createSVMDataiPiS_S_S_iPfS0__param_5,
	.param .u64 .ptr .align 1 _Z13createSVMDataiPiS_S_S_iPfS0__param_6,
	.param .u64 .ptr .align 1 _Z13createSVMDataiPiS_S_S_iPfS0__param_7
)
{
	.reg .pred 	%p<15>;
	.reg .b32 	%r<151>;
	.reg .b32 	%f<32>;
	.reg .b64 	%rd<92>;

	ld.param.u32 	%r30, [_Z13createSVMDataiPiS_S_S_iPfS0__param_0];
	ld.param.u64 	%rd9, [_Z13createSVMDataiPiS_S_S_iPfS0__param_1];
	ld.param.u64 	%rd10, [_Z13createSVMDataiPiS_S_S_iPfS0__param_2];
	ld.param.u64 	%rd11, [_Z13createSVMDataiPiS_S_S_iPfS0__param_3];
	ld.param.u64 	%rd12, [_Z13createSVMDataiPiS_S_S_iPfS0__param_4];
	ld.param.u32 	%r28, [_Z13createSVMDataiPiS_S_S_iPfS0__param_5];
	ld.param.u64 	%rd13, [_Z13createSVMDataiPiS_S_S_iPfS0__param_6];
	ld.param.u64 	%rd14, [_Z13createSVMDataiPiS_S_S_iPfS0__param_7];
	cvta.to.global.u64 	%rd1, %rd13;
	cvta.to.global.u64 	%rd2, %rd14;
	mov.u32 	%r1, %ctaid.x;
	add.s32 	%r2, %r30, -1;
	mov.b32 	%r144, 0;
$L__BB1_1:
	mov.u32 	%r3, %r144;
	add.s32 	%r144, %r3, 1;
	mad.lo.s32 	%r31, %r2, %r3, %r2;
	mad.lo.s32 	%r32, %r3, %r3, %r3;
	shr.u32 	%r33, %r32, 1;
	sub.s32 	%r34, %r31, %r33;
	setp.ge.s32 	%p1, %r1, %r34;
	@%p1 bra 	$L__BB1_1;
	mul.lo.s32 	%r35, %r3, %r2;
	add.s32 	%r36, %r3, -1;
	mul.lo.s32 	%r37, %r36, %r3;
	shr.u32 	%r38, %r37, 31;
	add.s32 	%r39, %r37, %r38;
	shr.s32 	%r40, %r39, 1;
	add.s32 	%r41, %r144, %r1;
	sub.s32 	%r42, %r41, %r35;
	add.s32 	%r5, %r42, %r40;
	mov.u32 	%r145, %tid.x;
	cvta.to.global.u64 	%rd15, %rd11;
	mul.wide.u32 	%rd16, %r1, 4;
	add.s64 	%rd3, %rd15, %rd16;
	ld.global.u32 	%r43, [%rd3];
	setp.ge.s32 	%p2, %r145, %r43;
	@%p2 bra 	$L__BB1_22;
	cvta.to.global.u64 	%rd17, %rd10;
	cvta.to.global.u64 	%rd18, %rd9;
	mul.wide.u32 	%rd19, %r3, 4;
	add.s64 	%rd4, %rd18, %rd19;
	mul.wide.s32 	%rd20, %r5, 4;
	add.s64 	%rd5, %rd17, %rd20;
	add.s64 	%rd6, %rd17, %rd19;
	cvta.to.global.u64 	%rd21, %rd12;
	add.s64 	%rd7, %rd21, %rd16;
	setp.lt.s32 	%p3, %r28, 1;
	@%p3 bra 	$L__BB1_22;
	and.b32  	%r7, %r28, 15;
	add.s32 	%r8, %r7, -1;
	and.b32  	%r9, %r28, 7;
	add.s32 	%r10, %r9, -1;
	and.b32  	%r11, %r28, 2147483632;
	and.b32  	%r12, %r28, 3;
$L__BB1_5:
	ld.global.u32 	%r14, [%rd4];
	setp.lt.s32 	%p4, %r145, %r14;
	@%p4 bra 	$L__BB1_7;
	ld.global.u32 	%r44, [%rd5];
	add.s32 	%r45, %r44, %r145;
	sub.s32 	%r146, %r45, %r14;
	bra.uni 	$L__BB1_8;
$L__BB1_7:
	ld.global.u32 	%r46, [%rd6];
	add.s32 	%r146, %r46, %r145;
$L__BB1_8:
	setp.lt.u32 	%p5, %r28, 16;
	mul.lo.s32 	%r18, %r146, %r28;
	ld.global.u32 	%r48, [%rd7];
	mad.lo.s32 	%r19, %r48, %r28, %r145;
	mov.b32 	%r149, 0;
	@%p5 bra 	$L__BB1_11;
	mov.b32 	%r147, 0;
$L__BB1_10:
	.pragma "nounroll";
	add.s32 	%r50, %r147, %r18;
	mul.wide.s32 	%rd23, %r50, 4;
	add.s64 	%rd24, %rd2, %rd23;
	ld.global.f32 	%f1, [%rd24];
	ld.global.u32 	%r51, [%rd3];
	mad.lo.s32 	%r52, %r51, %r147, %r19;
	mul.wide.s32 	%rd25, %r52, 4;
	add.s64 	%rd26, %rd1, %rd25;
	st.global.f32 	[%rd26], %f1;
	ld.global.f32 	%f2, [%rd24+4];
	ld.global.u32 	%r53, [%rd3];
	mad.lo.s32 	%r54, %r53, %r147, %r53;
	add.s32 	%r55, %r19, %r54;
	mul.wide.s32 	%rd27, %r55, 4;
	add.s64 	%rd28, %rd1, %rd27;
	st.global.f32 	[%rd28], %f2;
	add.s32 	%r56, %r147, 2;
	ld.global.f32 	%f3, [%rd24+8];
	ld.global.u32 	%r57, [%rd3];
	mad.lo.s32 	%r58, %r57, %r56, %r19;
	mul.wide.s32 	%rd29, %r58, 4;
	add.s64 	%rd30, %rd1, %rd29;
	st.global.f32 	[%rd30], %f3;
	add.s32 	%r59, %r147, 3;
	ld.global.f32 	%f4, [%rd24+12];
	ld.global.u32 	%r60, [%rd3];
	mad.lo.s32 	%r61, %r60, %r59, %r19;
	mul.wide.s32 	%rd31, %r61, 4;
	add.s64 	%rd32, %rd1, %rd31;
	st.global.f32 	[%rd32], %f4;
	add.s32 	%r62, %r147, 4;
	ld.global.f32 	%f5, [%rd24+16];
	ld.global.u32 	%r63, [%rd3];
	mad.lo.s32 	%r64, %r63, %r62, %r19;
	mul.wide.s32 	%rd33, %r64, 4;
	add.s64 	%rd34, %rd1, %rd33;
	st.global.f32 	[%rd34], %f5;
	add.s32 	%r65, %r147, 5;
	ld.global.f32 	%f6, [%rd24+20];
	ld.global.u32 	%r66, [%rd3];
	mad.lo.s32 	%r67, %r66, %r65, %r19;
	mul.wide.s32 	%rd35, %r67, 4;
	add.s64 	%rd36, %rd1, %rd35;
	st.global.f32 	[%rd36], %f6;
	add.s32 	%r68, %r147, 6;
	ld.global.f32 	%f7, [%rd24+24];
	ld.global.u32 	%r69, [%rd3];
	mad.lo.s32 	%r70, %r69, %r68, %r19;
	mul.wide.s32 	%rd37, %r70, 4;
	add.s64 	%rd38, %rd1, %rd37;
	st.global.f32 	[%rd38], %f7;
	add.s32 	%r71, %r147, 7;
	ld.global.f32 	%f8, [%rd24+28];
	ld.global.u32 	%r72, [%rd3];
	mad.lo.s32 	%r73, %r72, %r71, %r19;
	mul.wide.s32 	%rd39, %r73, 4;
	add.s64 	%rd40, %rd1, %rd39;
	st.global.f32 	[%rd40], %f8;
	add.s32 	%r74, %r147, 8;
	ld.global.f32 	%f9, [%rd24+32];
	ld.global.u32 	%r75, [%rd3];
	mad.lo.s32 	%r76, %r75, %r74, %r19;
	mul.wide.s32 	%rd41, %r76, 4;
	add.s64 	%rd42, %rd1, %rd41;
	st.global.f32 	[%rd42], %f9;
	add.s32 	%r77, %r147, 9;
	ld.global.f32 	%f10, [%rd24+36];
	ld.global.u32 	%r78, [%rd3];
	mad.lo.s32 	%r79, %r78, %r77, %r19;
	mul.wide.s32 	%rd43, %r79, 4;
	add.s64 	%rd44, %rd1, %rd43;
	st.global.f32 	[%rd44], %f10;
	add.s32 	%r80, %r147, 10;
	ld.global.f32 	%f11, [%rd24+40];
	ld.global.u32 	%r81, [%rd3];
	mad.lo.s32 	%r82, %r81, %r80, %r19;
	mul.wide.s32 	%rd45, %r82, 4;
	add.s64 	%rd46, %rd1, %rd45;
	st.global.f32 	[%rd46], %f11;
	add.s32 	%r83, %r147, 11;
	ld.global.f32 	%f12, [%rd24+44];
	ld.global.u32 	%r84, [%rd3];
	mad.lo.s32 	%r85, %r84, %r83, %r19;
	mul.wide.s32 	%rd47, %r85, 4;
	add.s64 	%rd48, %rd1, %rd47;
	st.global.f32 	[%rd48], %f12;
	add.s32 	%r86, %r147, 12;
	ld.global.f32 	%f13, [%rd24+48];
	ld.global.u32 	%r87, [%rd3];
	mad.lo.s32 	%r88, %r87, %r86, %r19;
	mul.wide.s32 	%rd49, %r88, 4;
	add.s64 	%rd50, %rd1, %rd49;
	st.global.f32 	[%rd50], %f13;
	add.s32 	%r89, %r147, 13;
	ld.global.f32 	%f14, [%rd24+52];
	ld.global.u32 	%r90, [%rd3];
	mad.lo.s32 	%r91, %r90, %r89, %r19;
	mul.wide.s32 	%rd51, %r91, 4;
	add.s64 	%rd52, %rd1, %rd51;
	st.global.f32 	[%rd52], %f14;
	add.s32 	%r92, %r147, 14;
	ld.global.f32 	%f15, [%rd24+56];
	ld.global.u32 	%r93, [%rd3];
	mad.lo.s32 	%r94, %r93, %r92, %r19;
	mul.wide.s32 	%rd53, %r94, 4;
	add.s64 	%rd54, %rd1, %rd53;
	st.global.f32 	[%rd54], %f15;
	add.s32 	%r95, %r147, 15;
	ld.global.f32 	%f16, [%rd24+60];
	ld.global.u32 	%r96, [%rd3];
	mad.lo.s32 	%r97, %r96, %r95, %r19;
	mul.wide.s32 	%rd55, %r97, 4;
	add.s64 	%rd56, %rd1, %rd55;
	st.global.f32 	[%rd56], %f16;
	add.s32 	%r147, %r147, 16;
	setp.ne.s32 	%p6, %r147, %r11;
	mov.u32 	%r149, %r11;
	@%p6 bra 	$L__BB1_10;
$L__BB1_11:
	setp.eq.s32 	%p7, %r7, 0;
	@%p7 bra 	$L__BB1_21;
	setp.lt.u32 	%p8, %r8, 7;
	@%p8 bra 	$L__BB1_14;
	add.s32 	%r98, %r149, %r18;
	mul.wide.s32 	%rd57, %r98, 4;
	add.s64 	%rd58, %rd2, %rd57;
	ld.global.f32 	%f17, [%rd58];
	ld.global.u32 	%r99, [%rd3];
	mad.lo.s32 	%r100, %r99, %r149, %r19;
	mul.wide.s32 	%rd59, %r100, 4;
	add.s64 	%rd60, %rd1, %rd59;
	st.global.f32 	[%rd60], %f17;
	ld.global.f32 	%f18, [%rd58+4];
	ld.global.u32 	%r101, [%rd3];
	mad.lo.s32 	%r102, %r101, %r149, %r101;
	add.s32 	%r103, %r19, %r102;
	mul.wide.s32 	%rd61, %r103, 4;
	add.s64 	%rd62, %rd1, %rd61;
	st.global.f32 	[%rd62], %f18;
	add.s32 	%r104, %r149, 2;
	ld.global.f32 	%f19, [%rd58+8];
	ld.global.u32 	%r105, [%rd3];
	mad.lo.s32 	%r106, %r105, %r104, %r19;
	mul.wide.s32 	%rd63, %r106, 4;
	add.s64 	%rd64, %rd1, %rd63;
	st.global.f32 	[%rd64], %f19;
	add.s32 	%r107, %r149, 3;
	ld.global.f32 	%f20, [%rd58+12];
	ld.global.u32 	%r108, [%rd3];
	mad.lo.s32 	%r109, %r108, %r107, %r19;
	mul.wide.s32 	%rd65, %r109, 4;
	add.s64 	%rd66, %rd1, %rd65;
	st.global.f32 	[%rd66], %f20;
	add.s32 	%r110, %r149, 4;
	ld.global.f32 	%f21, [%rd58+16];
	ld.global.u32 	%r111, [%rd3];
	mad.lo.s32 	%r112, %r111, %r110, %r19;
	mul.wide.s32 	%rd67, %r112, 4;
	add.s64 	%rd68, %rd1, %rd67;
	st.global.f32 	[%rd68], %f21;
	add.s32 	%r113, %r149, 5;
	ld.global.f32 	%f22, [%rd58+20];
	ld.global.u32 	%r114, [%rd3];
	mad.lo.s32 	%r115, %r114, %r113, %r19;
	mul.wide.s32 	%rd69, %r115, 4;
	add.s64 	%rd70, %rd1, %rd69;
	st.global.f32 	[%rd70], %f22;
	add.s32 	%r116, %r149, 6;
	ld.global.f32 	%f23, [%rd58+24];
	ld.global.u32 	%r117, [%rd3];
	mad.lo.s32 	%r118, %r117, %r116, %r19;
	mul.wide.s32 	%rd71, %r118, 4;
	add.s64 	%rd72, %rd1, %rd71;
	st.global.f32 	[%rd72], %f23;
	add.s32 	%r119, %r149, 7;
	ld.global.f32 	%f24, [%rd58+28];
	ld.global.u32 	%r120, [%rd3];
	mad.lo.s32 	%r121, %r120, %r119, %r19;
	mul.wide.s32 	%rd73, %r121, 4;
	add.s64 	%rd74, %rd1, %rd73;
	st.global.f32 	[%rd74], %f24;
	add.s32 	%r149, %r149, 8;
$L__BB1_14:
	setp.eq.s32 	%p9, %r9, 0;
	@%p9 bra 	$L__BB1_21;
	setp.lt.u32 	%p10, %r10, 3;
	@%p10 bra 	$L__BB1_17;
	add.s32 	%r122, %r149, %r18;
	mul.wide.s32 	%rd75, %r122, 4;
	add.s64 	%rd76, %rd2, %rd75;
	ld.global.f32 	%f25, [%rd76];
	ld.global.u32 	%r123, [%rd3];
	mad.lo.s32 	%r124, %r123, %r149, %r19;
	mul.wide.s32 	%rd77, %r124, 4;
	add.s64 	%rd78, %rd1, %rd77;
	st.global.f32 	[%rd78], %f25;
	ld.global.f32 	%f26, [%rd76+4];
	ld.global.u32 	%r125, [%rd3];
	mad.lo.s32 	%r126, %r125, %r149, %r125;
	add.s32 	%r127, %r19, %r126;
	mul.wide.s32 	%rd79, %r127, 4;
	add.s64 	%rd80, %rd1, %rd79;
	st.global.f32 	[%rd80], %f26;
	add.s32 	%r128, %r149, 2;
	ld.global.f32 	%f27, [%rd76+8];
	ld.global.u32 	%r129, [%rd3];
	mad.lo.s32 	%r130, %r129, %r128, %r19;
	mul.wide.s32 	%rd81, %r130, 4;
	add.s64 	%rd82, %rd1, %rd81;
	st.global.f32 	[%rd82], %f27;
	add.s32 	%r131, %r149, 3;
	ld.global.f32 	%f28, [%rd76+12];
	ld.global.u32 	%r132, [%rd3];
	mad.lo.s32 	%r133, %r132, %r131, %r19;
	mul.wide.s32 	%rd83, %r133, 4;
	add.s64 	%rd84, %rd1, %rd83;
	st.global.f32 	[%rd84], %f28;
	add.s32 	%r149, %r149, 4;
$L__BB1_17:
	setp.eq.s32 	%p11, %r12, 0;
	@%p11 bra 	$L__BB1_21;
	setp.eq.s32 	%p12, %r12, 1;
	add.s32 	%r134, %r149, %r18;
	mul.wide.s32 	%rd85, %r134, 4;
	add.s64 	%rd8, %rd2, %rd85;
	ld.global.f32 	%f29, [%rd8];
	ld.global.u32 	%r135, [%rd3];
	mad.lo.s32 	%r136, %r135, %r149, %r19;
	mul.wide.s32 	%rd86, %r136, 4;
	add.s64 	%rd87, %rd1, %rd86;
	st.global.f32 	[%rd87], %f29;
	@%p12 bra 	$L__BB1_21;
	setp.eq.s32 	%p13, %r12, 2;
	ld.global.f32 	%f30, [%rd8+4];
	ld.global.u32 	%r137, [%rd3];
	mad.lo.s32 	%r138, %r137, %r149, %r137;
	add.s32 	%r139, %r19, %r138;
	mul.wide.s32 	%rd88, %r139, 4;
	add.s64 	%rd89, %rd1, %rd88;
	st.global.f32 	[%rd89], %f30;
	@%p13 bra 	$L__BB1_21;
	add.s32 	%r140, %r149, 2;
	ld.global.f32 	%f31, [%rd8+8];
	ld.global.u32 	%r141, [%rd3];
	mad.lo.s32 	%r142, %r141, %r140, %r19;
	mul.wide.s32 	%rd90, %r142, 4;
	add.s64 	%rd91, %rd1, %rd90;
	st.global.f32 	[%rd91], %f31;
$L__BB1_21:
	add.s32 	%r145, %r145, 256;
	ld.global.u32 	%r143, [%rd3];
	setp.lt.s32 	%p14, %r145, %r143;
	@%p14 bra 	$L__BB1_5;
$L__BB1_22:
	ret;

}
	// .globl	_Z13partitionDataiiiPiS_PfS_S0_S0_
.visible .entry _Z13partitionDataiiiPiS_PfS_S0_S0_(
	.param .u32 _Z13partitionDataiiiPiS_PfS_S0_S0__param_0,
	.param .u32 _Z13partitionDataiiiPiS_PfS_S0_S0__param_1,
	.param .u32 _Z13partitionDataiiiPiS_PfS_S0_S0__param_2,
	.param .u64 .ptr .align 1 _Z13partitionDataiiiPiS_PfS_S0_S0__param_3,
	.param .u64 .ptr .align 1 _Z13partitionDataiiiPiS_PfS_S0_S0__param_4,
	.param .u64 .ptr .align 1 _Z13partitionDataiiiPiS_PfS_S0_S0__param_5,
	.param .u64 .ptr .align 1 _Z13partitionDataiiiPiS_PfS_S0_S0__param_6,
	.param .u64 .ptr .align 1 _Z13partitionDataiiiPiS_PfS_S0_S0__param_7,
	.param .u64 .ptr .align 1 _Z13partitionDataiiiPiS_PfS_S0_S0__param_8
)
{
	.reg .pred 	%p<12>;
	.reg .b32 	%r<85>;
	.reg .b32 	%f<16>;
	.reg .b64 	%rd<65>;

	ld.param.u32 	%r19, [_Z13partitionDataiiiPiS_PfS_S0_S0__param_1];
	ld.param.u32 	%r20, [_Z13partitionDataiiiPiS_PfS_S0_S0__param_2];
	ld.param.u64 	%rd8, [_Z13partitionDataiiiPiS_PfS_S0_S0__param_4];
	ld.param.u64 	%rd10, [_Z13partitionDataiiiPiS_PfS_S0_S0__param_5];
	ld.param.u64 	%rd9, [_Z13partitionDataiiiPiS_PfS_S0_S0__param_6];
	ld.param.u64 	%rd11, [_Z13partitionDataiiiPiS_PfS_S0_S0__param_7];
	ld.param.u64 	%rd12, [_Z13partitionDataiiiPiS_PfS_S0_S0__param_8];
	cvta.to.global.u64 	%rd1, %rd12;
	cvta.to.global.u64 	%rd2, %rd11;
	cvta.to.global.u64 	%rd3, %rd10;
	mov.u32 	%r80, %tid.x;
	setp.ge.s32 	%p1, %r80, %r19;
	setp.lt.s32 	%p2, %r20, 1;
	or.pred  	%p3, %p1, %p2;
	@%p3 bra 	$L__BB2_14;
	and.b32  	%r2, %r20, 7;
	and.b32  	%r3, %r20, 3;
	and.b32  	%r4, %r20, 2147483640;
	and.b32  	%r5, %r20, 1;
	cvta.to.global.u64 	%rd4, %rd9;
	cvta.to.global.u64 	%rd5, %rd8;
$L__BB2_2:
	ld.param.u64 	%rd64, [_Z13partitionDataiiiPiS_PfS_S0_S0__param_3];
	ld.param.u32 	%r79, [_Z13partitionDataiiiPiS_PfS_S0_S0__param_0];
	setp.lt.u32 	%p4, %r20, 8;
	mul.wide.u32 	%rd13, %r80, 4;
	add.s64 	%rd14, %rd4, %rd13;
	ld.global.u32 	%r22, [%rd14];
	mul.lo.s32 	%r7, %r22, %r20;
	div.s32 	%r23, %r80, %r79;
	mul.lo.s32 	%r24, %r23, %r79;
	sub.s32 	%r25, %r80, %r24;
	mul.wide.u32 	%rd15, %r25, 4;
	add.s64 	%rd16, %rd5, %rd15;
	ld.global.u32 	%r26, [%rd16];
	mad.lo.s32 	%r8, %r26, %r20, %r23;
	add.s32 	%r27, %r26, %r23;
	mul.lo.s32 	%r9, %r27, %r20;
	cvta.to.global.u64 	%rd17, %rd64;
	add.s64 	%rd6, %rd17, %rd15;
	mov.b32 	%r83, 0;
	@%p4 bra 	$L__BB2_5;
	mov.b32 	%r81, 0;
$L__BB2_4:
	.pragma "nounroll";
	add.s32 	%r29, %r81, %r7;
	mul.wide.s32 	%rd18, %r29, 4;
	add.s64 	%rd19, %rd3, %rd18;
	ld.global.f32 	%f1, [%rd19];
	ld.global.u32 	%r30, [%rd6];
	mad.lo.s32 	%r31, %r30, %r81, %r8;
	mul.wide.s32 	%rd20, %r31, 4;
	add.s64 	%rd21, %rd2, %rd20;
	st.global.f32 	[%rd21], %f1;
	add.s32 	%r32, %r81, %r9;
	mul.wide.s32 	%rd22, %r32, 4;
	add.s64 	%rd23, %rd1, %rd22;
	st.global.f32 	[%rd23], %f1;
	ld.global.f32 	%f2, [%rd19+4];
	ld.global.u32 	%r33, [%rd6];
	mad.lo.s32 	%r34, %r33, %r81, %r33;
	add.s32 	%r35, %r8, %r34;
	mul.wide.s32 	%rd24, %r35, 4;
	add.s64 	%rd25, %rd2, %rd24;
	st.global.f32 	[%rd25], %f2;
	st.global.f32 	[%rd23+4], %f2;
	add.s32 	%r36, %r81, 2;
	ld.global.f32 	%f3, [%rd19+8];
	ld.global.u32 	%r37, [%rd6];
	mad.lo.s32 	%r38, %r37, %r36, %r8;
	mul.wide.s32 	%rd26, %r38, 4;
	add.s64 	%rd27, %rd2, %rd26;
	st.global.f32 	[%rd27], %f3;
	st.global.f32 	[%rd23+8], %f3;
	add.s32 	%r39, %r81, 3;
	ld.global.f32 	%f4, [%rd19+12];
	ld.global.u32 	%r40, [%rd6];
	mad.lo.s32 	%r41, %r40, %r39, %r8;
	mul.wide.s32 	%rd28, %r41, 4;
	add.s64 	%rd29, %rd2, %rd28;
	st.global.f32 	[%rd29], %f4;
	st.global.f32 	[%rd23+12], %f4;
	add.s32 	%r42, %r81, 4;
	ld.global.f32 	%f5, [%rd19+16];
	ld.global.u32 	%r43, [%rd6];
	mad.lo.s32 	%r44, %r43, %r42, %r8;
	mul.wide.s32 	%rd30, %r44, 4;
	add.s64 	%rd31, %rd2, %rd30;
	st.global.f32 	[%rd31], %f5;
	st.global.f32 	[%rd23+16], %f5;
	add.s32 	%r45, %r81, 5;
	ld.global.f32 	%f6, [%rd19+20];
	ld.global.u32 	%r46, [%rd6];
	mad.lo.s32 	%r47, %r46, %r45, %r8;
	mul.wide.s32 	%rd32, %r47, 4;
	add.s64 	%rd33, %rd2, %rd32;
	st.global.f32 	[%rd33], %f6;
	st.global.f32 	[%rd23+20], %f6;
	add.s32 	%r48, %r81, 6;
	ld.global.f32 	%f7, [%rd19+24];
	ld.global.u32 	%r49, [%rd6];
	mad.lo.s32 	%r50, %r49, %r48, %r8;
	mul.wide.s32 	%rd34, %r50, 4;
	add.s64 	%rd35, %rd2, %rd34;
	st.global.f32 	[%rd35], %f7;
	st.global.f32 	[%rd23+24], %f7;
	add.s32 	%r51, %r81, 7;
	ld.global.f32 	%f8, [%rd19+28];
	ld.global.u32 	%r52, [%rd6];
	mad.lo.s32 	%r53, %r52, %r51, %r8;
	mul.wide.s32 	%rd36, %r53, 4;
	add.s64 	%rd37, %rd2, %rd36;
	st.global.f32 	[%rd37], %f8;
	st.global.f32 	[%rd23+28], %f8;
	add.s32 	%r81, %r81, 8;
	setp.ne.s32 	%p5, %r81, %r4;
	mov.u32 	%r83, %r4;
	@%p5 bra 	$L__BB2_4;
$L__BB2_5:
	setp.eq.s32 	%p6, %r2, 0;
	@%p6 bra 	$L__BB2_13;
	add.s32 	%r54, %r2, -1;
	setp.lt.u32 	%p7, %r54, 3;
	@%p7 bra 	$L__BB2_8;
	add.s32 	%r55, %r83, %r7;
	mul.wide.s32 	%rd38, %r55, 4;
	add.s64 	%rd39, %rd3, %rd38;
	ld.global.f32 	%f9, [%rd39];
	ld.global.u32 	%r56, [%rd6];
	mad.lo.s32 	%r57, %r56, %r83, %r8;
	mul.wide.s32 	%rd40, %r57, 4;
	add.s64 	%rd41, %rd2, %rd40;
	st.global.f32 	[%rd41], %f9;
	add.s32 	%r58, %r83, %r9;
	mul.wide.s32 	%rd42, %r58, 4;
	add.s64 	%rd43, %rd1, %rd42;
	st.global.f32 	[%rd43], %f9;
	ld.global.f32 	%f10, [%rd39+4];
	ld.global.u32 	%r59, [%rd6];
	mad.lo.s32 	%r60, %r59, %r83, %r59;
	add.s32 	%r61, %r8, %r60;
	mul.wide.s32 	%rd44, %r61, 4;
	add.s64 	%rd45, %rd2, %rd44;
	st.global.f32 	[%rd45], %f10;
	st.global.f32 	[%rd43+4], %f10;
	add.s32 	%r62, %r83, 2;
	ld.global.f32 	%f11, [%rd39+8];
	ld.global.u32 	%r63, [%rd6];
	mad.lo.s32 	%r64, %r63, %r62, %r8;
	mul.wide.s32 	%rd46, %r64, 4;
	add.s64 	%rd47, %rd2, %rd46;
	st.global.f32 	[%rd47], %f11;
	st.global.f32 	[%rd43+8], %f11;
	add.s32 	%r65, %r83, 3;
	ld.global.f32 	%f12, [%rd39+12];
	ld.global.u32 	%r66, [%rd6];
	mad.lo.s32 	%r67, %r66, %r65, %r8;
	mul.wide.s32 	%rd48, %r67, 4;
	add.s64 	%rd49, %rd2, %rd48;
	st.global.f32 	[%rd49], %f12;
	st.global.f32 	[%rd43+12], %f12;
	add.s32 	%r83, %r83, 4;
$L__BB2_8:
	setp.eq.s32 	%p8, %r3, 0;
	@%p8 bra 	$L__BB2_13;
	setp.eq.s32 	%p9, %r3, 1;
	@%p9 bra 	$L__BB2_11;
	add.s32 	%r68, %r83, %r7;
	mul.wide.s32 	%rd50, %r68, 4;
	add.s64 	%rd51, %rd3, %rd50;
	ld.global.f32 	%f13, [%rd51];
	ld.global.u32 	%r69, [%rd6];
	mad.lo.s32 	%r70, %r69, %r83, %r8;
	mul.wide.s32 	%rd52, %r70, 4;
	add.s64 	%rd53, %rd2, %rd52;
	st.global.f32 	[%rd53], %f13;
	add.s32 	%r71, %r83, %r9;
	mul.wide.s32 	%rd54, %r71, 4;
	add.s64 	%rd55, %rd1, %rd54;
	st.global.f32 	[%rd55], %f13;
	ld.global.f32 	%f14, [%rd51+4];
	ld.global.u32 	%r72, [%rd6];
	mad.lo.s32 	%r73, %r72, %r83, %r72;
	add.s32 	%r74, %r8, %r73;
	mul.wide.s32 	%rd56, %r74, 4;
	add.s64 	%rd57, %rd2, %rd56;
	st.global.f32 	[%rd57], %f14;
	st.global.f32 	[%rd55+4], %f14;
	add.s32 	%r83, %r83, 2;
$L__BB2_11:
	setp.eq.s32 	%p10, %r5, 0;
	@%p10 bra 	$L__BB2_13;
	add.s32 	%r75, %r83, %r7;
	mul.wide.s32 	%rd58, %r75, 4;
	add.s64 	%rd59, %rd3, %rd58;
	ld.global.f32 	%f15, [%rd59];
	ld.global.u32 	%r76, [%rd6];
	mad.lo.s32 	%r77, %r76, %r83, %r8;
	mul.wide.s32 	%rd60, %r77, 4;
	add.s64 	%rd61, %rd2, %rd60;
	st.global.f32 	[%rd61], %f15;
	add.s32 	%r78, %r83, %r9;
	mul.wide.s32 	%rd62, %r78, 4;
	add.s64 	%rd63, %rd1, %rd62;
	st.global.f32 	[%rd63], %f15;
$L__BB2_13:
	add.s32 	%r80, %r80, 256;
	setp.lt.s32 	%p11, %r80, %r19;
	@%p11 bra 	$L__BB2_2;
$L__BB2_14:
	ret;

}


// ===== COMPILED SASS (sm_100) =====

	.target	sm_100

	.elftype	@"ET_EXEC"


//--------------------- .note.nv.tkinfo           --------------------------
	.section	.note.nv.tkinfo,"",@"SHT_NOTE"
	.sectionflags	@"SHF_NOTE_NV_TKINFO"
	.tkinfo
        /*0018*/ 	.word	0x00000002
        /*0030*/ 	.string	""
        /*0030*/ 	.string	"ptxas"
        /*0030*/ 	.string	"Cuda compilation tools, release 13.0, V13.0.88"
        /*0030*/ 	.string	"Build cuda_13.0.r13.0/compiler.36424714_0"
        /*0030*/ 	.string	"-arch sm_100 -m 64 "



//--------------------- .note.nv.cuinfo           --------------------------
	.section	.note.nv.cuinfo,"",@"SHT_NOTE"
	.sectionflags	@"SHF_NOTE_NV_CUINFO"
        /*0018*/ 	.short	0x0002
        /*001a*/ 	.short	0x0064
        /*001c*/ 	.short	0x0082
	.zero		2


//--------------------- .nv.info                  --------------------------
	.section	.nv.info,"",@"SHT_CUDA_INFO"
	.align	4


	//----- nvinfo : EIATTR_REGCOUNT
	.align		4
        /*0000*/ 	.byte	0x04, 0x2f
        /*0002*/ 	.short	(.L_1 - .L_0)
	.align		4
.L_0:
        /*0004*/ 	.word	index@(_Z13separateClassiiPiPfS0_)
        /*0008*/ 	.word	0x0000001a


	//----- nvinfo : EIATTR_FRAME_SIZE
	.align		4
.L_1:
        /*000c*/ 	.byte	0x04, 0x11
        /*000e*/ 	.short	(.L_3 - .L_2)
	.align		4
.L_2:
        /*0010*/ 	.word	index@(_Z13separateClassiiPiPfS0_)
        /*0014*/ 	.word	0x00000000


	//----- nvinfo : EIATTR_REGCOUNT
	.align		4
.L_3:
        /*0018*/ 	.byte	0x04, 0x2f
        /*001a*/ 	.short	(.L_5 - .L_4)
	.align		4
.L_4:
        /*001c*/ 	.word	index@(_Z13createSVMDataiPiS_S_S_iPfS0_)
        /*0020*/ 	.word	0x00000020


	//----- nvinfo : EIATTR_FRAME_SIZE
	.align		4
.L_5:
        /*0024*/ 	.byte	0x04, 0x11
        /*0026*/ 	.short	(.L_7 - .L_6)
	.align		4
.L_6:
        /*0028*/ 	.word	index@(_Z13createSVMDataiPiS_S_S_iPfS0_)
        /*002c*/ 	.word	0x00000000


	//----- nvinfo : EIATTR_REGCOUNT
	.align		4
.L_7:
        /*0030*/ 	.byte	0x04, 0x2f
        /*0032*/ 	.short	(.L_9 - .L_8)
	.align		4
.L_8:
        /*0034*/ 	.word	index@(_Z13partitionDataiiiPiS_PfS_S0_S0_)
        /*0038*/ 	.word	0x0000001e


	//----- nvinfo : EIATTR_FRAME_SIZE
	.align		4
.L_9:
        /*003c*/ 	.byte	0x04, 0x11
        /*003e*/ 	.short	(.L_11 - .L_10)
	.align		4
.L_10:
        /*0040*/ 	.word	index@(_Z13partitionDataiiiPiS_PfS_S0_S0_)
        /*0044*/ 	.word	0x00000000


	//----- nvinfo : EIATTR_MIN_STACK_SIZE
	.align		4
.L_11:
        /*0048*/ 	.byte	0x04, 0x12
        /*004a*/ 	.short	(.L_13 - .L_12)
	.align		4
.L_12:
        /*004c*/ 	.word	index@(_Z13partitionDataiiiPiS_PfS_S0_S0_)
        /*0050*/ 	.word	0x00000000


	//----- nvinfo : EIATTR_MIN_STACK_SIZE
	.align		4
.L_13:
        /*0054*/ 	.byte	0x04, 0x12
        /*0056*/ 	.short	(.L_15 - .L_14)
	.align		4
.L_14:
        /*0058*/ 	.word	index@(_Z13createSVMDataiPiS_S_S_iPfS0_)
        /*005c*/ 	.word	0x00000000


	//----- nvinfo : EIATTR_MIN_STACK_SIZE
	.align		4
.L_15:
        /*0060*/ 	.byte	0x04, 0x12
        /*0062*/ 	.short	(.L_17 - .L_16)
	.align		4
.L_16:
        /*0064*/ 	.word	index@(_Z13separateClassiiPiPfS0_)
        /*0068*/ 	.word	0x00000000
.L_17:


//--------------------- .nv.compat                --------------------------
	.section	.nv.compat,"",@"SHT_CUDA_COMPAT_INFO"
	.align	4
        /*0000*/ 	.byte	0x02, 0x09, 0x00, 0x00, 0x02, 0x02, 0x01, 0x00, 0x02, 0x05, 0x05, 0x00, 0x03, 0x07, 0x01, 0x01
        /*0010*/ 	.byte	0x02, 0x03, 0x00, 0x00, 0x02, 0x06, 0x01, 0x00, 0x04, 0x0b, 0x08, 0x00, 0x09, 0x00, 0x00, 0x00
        /*0020*/ 	.byte	0x00, 0x00, 0x00, 0x00


//--------------------- .nv.info._Z13partitionDataiiiPiS_PfS_S0_S0_ --------------------------
	.section	.nv.info._Z13partitionDataiiiPiS_PfS_S0_S0_,"",@"SHT_CUDA_INFO"
	.sectionflags	@""
	.align	4


	//----- nvinfo : EIATTR_CUDA_API_VERSION
	.align		4
        /*0000*/ 	.byte	0x04, 0x37
        /*0002*/ 	.short	(.L_19 - .L_18)
.L_18:
        /*0004*/ 	.word	0x00000082


	//----- nvinfo : EIATTR_KPARAM_INFO
	.align		4
.L_19:
        /*0008*/ 	.byte	0x04, 0x17
        /*000a*/ 	.short	(.L_21 - .L_20)
.L_20:
        /*000c*/ 	.word	0x00000000
        /*0010*/ 	.short	0x0008
        /*0012*/ 	.short	0x0038
        /*0014*/ 	.byte	0x00, 0xf5, 0x21, 0x00


	//----- nvinfo : EIATTR_KPARAM_INFO
	.align		4
.L_21:
        /*0018*/ 	.byte	0x04, 0x17
        /*001a*/ 	.short	(.L_23 - .L_22)
.L_22:
        /*001c*/ 	.word	0x00000000
        /*0020*/ 	.short	0x0007
        /*0022*/ 	.short	0x0030
        /*0024*/ 	.byte	0x00, 0xf5, 0x21, 0x00


	//----- nvinfo : EIATTR_KPARAM_INFO
	.align		4
.L_23:
        /*0028*/ 	.byte	0x04, 0x17
        /*002a*/ 	.short	(.L_25 - .L_24)
.L_24:
        /*002c*/ 	.word	0x00000000
        /*0030*/ 	.short	0x0006
        /*0032*/ 	.short	0x0028
        /*0034*/ 	.byte	0x00, 0xf5, 0x21, 0x00


	//----- nvinfo : EIATTR_KPARAM_INFO
	.align		4
.L_25:
        /*0038*/ 	.byte	0x04, 0x17
        /*003a*/ 	.short	(.L_27 - .L_26)
.L_26:
        /*003c*/ 	.word	0x00000000
        /*0040*/ 	.short	0x0005
        /*0042*/ 	.short	0x0020
        /*0044*/ 	.byte	0x00, 0xf5, 0x21, 0x00


	//----- nvinfo : EIATTR_KPARAM_INFO
	.align		4
.L_27:
        /*0048*/ 	.byte	0x04, 0x17
        /*004a*/ 	.short	(.L_29 - .L_28)
.L_28:
        /*004c*/ 	.word	0x00000000
        /*0050*/ 	.short	0x0004
        /*0052*/ 	.short	0x0018
        /*0054*/ 	.byte	0x00, 0xf5, 0x21, 0x00


	//----- nvinfo : EIATTR_KPARAM_INFO
	.align		4
.L_29:
        /*0058*/ 	.byte	0x04, 0x17
        /*005a*/ 	.short	(.L_31 - .L_30)
.L_30:
        /*005c*/ 	.word	0x00000000
        /*0060*/ 	.short	0x0003
        /*0062*/ 	.short	0x0010
        /*0064*/ 	.byte	0x00, 0xf5, 0x21, 0x00


	//----- nvinfo : EIATTR_KPARAM_INFO
	.align		4
.L_31:
        /*0068*/ 	.byte	0x04, 0x17
        /*006a*/ 	.short	(.L_33 - .L_32)
.L_32:
        /*006c*/ 	.word	0x00000000
        /*0070*/ 	.short	0x0002
        /*0072*/ 	.short	0x0008
        /*0074*/ 	.byte	0x00, 0xf0, 0x11, 0x00


	//----- nvinfo : EIATTR_KPARAM_INFO
	.align		4
.L_33:
        /*0078*/ 	.byte	0x04, 0x17
        /*007a*/ 	.short	(.L_35 - .L_34)
.L_34:
        /*007c*/ 	.word	0x00000000
        /*0080*/ 	.short	0x0001
        /*0082*/ 	.short	0x0004
        /*0084*/ 	.byte	0x00, 0xf0, 0x11, 0x00


	//----- nvinfo : EIATTR_KPARAM_INFO
	.align		4
.L_35:
        /*0088*/ 	.byte	0x04, 0x17
        /*008a*/ 	.short	(.L_37 - .L_36)
.L_36:
        /*008c*/ 	.word	0x00000000
        /*0090*/ 	.short	0x0000
        /*0092*/ 	.short	0x0000
        /*0094*/ 	.byte	0x00, 0xf0, 0x11, 0x00


	//----- nvinfo : EIATTR_SPARSE_MMA_MASK
	.align		4
.L_37:
        /*0098*/ 	.byte	0x03, 0x50
        /*009a*/ 	.short	0x0000


	//----- nvinfo : EIATTR_MAXREG_COUNT
	.align		4
        /*009c*/ 	.byte	0x03, 0x1b
        /*009e*/ 	.short	0x00ff


	//----- nvinfo : EIATTR_MERCURY_ISA_VERSION
	.align		4
        /*00a0*/ 	.byte	0x03, 0x5f
        /*00a2*/ 	.short	0x0101


	//----- nvinfo : EIATTR_VRC_CTA_INIT_COUNT
	.align		4
        /*00a4*/ 	.byte	0x02, 0x4a
	.zero		1
	.zero		1


	//----- nvinfo : EIATTR_EXIT_INSTR_OFFSETS
	.align		4
        /*00a8*/ 	.byte	0x04, 0x1c
        /*00aa*/ 	.short	(.L_39 - .L_38)


	//   ....[0]....
.L_38:
        /*00ac*/ 	.word	0x00000060


	//   ....[1]....
        /*00b0*/ 	.word	0x00000c90


	//----- nvinfo : EIATTR_CRS_STACK_SIZE
	.align		4
.L_39:
        /*00b4*/ 	.byte	0x04, 0x1e
        /*00b6*/ 	.short	(.L_41 - .L_40)
.L_40:
        /*00b8*/ 	.word	0x00000000


	//----- nvinfo : EIATTR_CBANK_PARAM_SIZE
	.align		4
.L_41:
        /*00bc*/ 	.byte	0x03, 0x19
        /*00be*/ 	.short	0x0040


	//----- nvinfo : EIATTR_PARAM_CBANK
	.align		4
        /*00c0*/ 	.byte	0x04, 0x0a
        /*00c2*/ 	.short	(.L_43 - .L_42)
	.align		4
.L_42:
        /*00c4*/ 	.word	index@(.nv.constant0._Z13partitionDataiiiPiS_PfS_S0_S0_)
        /*00c8*/ 	.short	0x0380
        /*00ca*/ 	.short	0x0040


	//----- nvinfo : EIATTR_SW_WAR
	.align		4
.L_43:
        /*00cc*/ 	.byte	0x04, 0x36
        /*00ce*/ 	.short	(.L_45 - .L_44)
.L_44:
        /*00d0*/ 	.word	0x00000008
.L_45:


//--------------------- .nv.info._Z13createSVMDataiPiS_S_S_iPfS0_ --------------------------
	.section	.nv.info._Z13createSVMDataiPiS_S_S_iPfS0_,"",@"SHT_CUDA_INFO"
	.sectionflags	@""
	.align	4


	//----- nvinfo : EIATTR_CUDA_API_VERSION
	.align		4
        /*0000*/ 	.byte	0x04, 0x37
        /*0002*/ 	.short	(.L_47 - .L_46)
.L_46:
        /*0004*/ 	.word	0x00000082


	//----- nvinfo : EIATTR_KPARAM_INFO
	.align		4
.L_47:
        /*0008*/ 	.byte	0x04, 0x17
        /*000a*/ 	.short	(.L_49 - .L_48)
.L_48:
        /*000c*/ 	.word	0x00000000
        /*0010*/ 	.short	0x0007
        /*0012*/ 	.short	0x0038
        /*0014*/ 	.byte	0x00, 0xf5, 0x21, 0x00


	//----- nvinfo : EIATTR_KPARAM_INFO
	.align		4
.L_49:
        /*0018*/ 	.byte	0x04, 0x17
        /*001a*/ 	.short	(.L_51 - .L_50)
.L_50:
        /*001c*/ 	.word	0x00000000
        /*0020*/ 	.short	0x0006
        /*0022*/ 	.short	0x0030
        /*0024*/ 	.byte	0x00, 0xf5, 0x21, 0x00


	//----- nvinfo : EIATTR_KPARAM_INFO
	.align		4
.L_51:
        /*0028*/ 	.byte	0x04, 0x17
        /*002a*/ 	.short	(.L_53 - .L_52)
.L_52:
        /*002c*/ 	.word	0x00000000
        /*0030*/ 	.short	0x0005
        /*0032*/ 	.short	0x0028
        /*0034*/ 	.byte	0x00, 0xf0, 0x11, 0x00


	//----- nvinfo : EIATTR_KPARAM_INFO
	.align		4
.L_53:
        /*0038*/ 	.byte	0x04, 0x17
        /*003a*/ 	.short	(.L_55 - .L_54)
.L_54:
        /*003c*/ 	.word	0x00000000
        /*0040*/ 	.short	0x0004
        /*0042*/ 	.short	0x0020
        /*0044*/ 	.byte	0x00, 0xf5, 0x21, 0x00


	//----- nvinfo : EIATTR_KPARAM_INFO
	.align		4
.L_55:
        /*0048*/ 	.byte	0x04, 0x17
        /*004a*/ 	.short	(.L_57 - .L_56)
.L_56:
        /*004c*/ 	.word	0x00000000
        /*0050*/ 	.short	0x0003
        /*0052*/ 	.short	0x0018
        /*0054*/ 	.byte	0x00, 0xf5, 0x21, 0x00


	//----- nvinfo : EIATTR_KPARAM_INFO
	.align		4
.L_57:
        /*0058*/ 	.byte	0x04, 0x17
        /*005a*/ 	.short	(.L_59 - .L_58)
.L_58:
        /*005c*/ 	.word	0x00000000
        /*0060*/ 	.short	0x0002
        /*0062*/ 	.short	0x0010
        /*0064*/ 	.byte	0x00, 0xf5, 0x21, 0x00


	//----- nvinfo : EIATTR_KPARAM_INFO
	.align		4
.L_59:
        /*0068*/ 	.byte	0x04, 0x17
        /*006a*/ 	.short	(.L_61 - .L_60)
.L_60:
        /*006c*/ 	.word	0x00000000
        /*0070*/ 	.short	0x0001
        /*0072*/ 	.short	0x0008
        /*0074*/ 	.byte	0x00, 0xf5, 0x21, 0x00


	//----- nvinfo : EIATTR_KPARAM_INFO
	.align		4
.L_61:
        /*0078*/ 	.byte	0x04, 0x17
        /*007a*/ 	.short	(.L_63 - .L_62)
.L_62:
        /*007c*/ 	.word	0x00000000
        /*0080*/ 	.short	0x0000
        /*0082*/ 	.short	0x0000
        /*0084*/ 	.byte	0x00, 0xf0, 0x11, 0x00


	//----- nvinfo : EIATTR_SPARSE_MMA_MASK
	.align		4
.L_63:
        /*0088*/ 	.byte	0x03, 0x50
        /*008a*/ 	.short	0x0000


	//----- nvinfo : EIATTR_MAXREG_COUNT
	.align		4
        /*008c*/ 	.byte	0x03, 0x1b
        /*008e*/ 	.short	0x00ff


	//----- nvinfo : EIATTR_MERCURY_ISA_VERSION
	.align		4
        /*0090*/ 	.byte	0x03, 0x5f
        /*0092*/ 	.short	0x0101


	//----- nvinfo : EIATTR_VRC_CTA_INIT_COUNT
	.align		4
        /*0094*/ 	.byte	0x02, 0x4a
	.zero		1
	.zero		1


	//----- nvinfo : EIATTR_EXIT_INSTR_OFFSETS
	.align		4
        /*0098*/ 	.byte	0x04, 0x1c
        /*009a*/ 	.short	(.L_65 - .L_64)


	//   ....[0]....
.L_64:
        /*009c*/ 	.word	0x00000170


	//   ....[1]....
        /*00a0*/ 	.word	0x00000200


	//   ....[2]....
        /*00a4*/ 	.word	0x00001160


	//----- nvinfo : EIATTR_CRS_STACK_SIZE
	.align		4
.L_65:
        /*00a8*/ 	.byte	0x04, 0x1e
        /*00aa*/ 	.short	(.L_67 - .L_66)
.L_66:
        /*00ac*/ 	.word	0x00000000


	//----- nvinfo : EIATTR_CBANK_PARAM_SIZE
	.align		4
.L_67:
        /*00b0*/ 	.byte	0x03, 0x19
        /*00b2*/ 	.short	0x0040


	//----- nvinfo : EIATTR_PARAM_CBANK
	.align		4
        /*00b4*/ 	.byte	0x04, 0x0a
        /*00b6*/ 	.short	(.L_69 - .L_68)
	.align		4
.L_68:
        /*00b8*/ 	.word	index@(.nv.constant0._Z13createSVMDataiPiS_S_S_iPfS0_)
        /*00bc*/ 	.short	0x0380
        /*00be*/ 	.short	0x0040


	//----- nvinfo : EIATTR_SW_WAR
	.align		4
.L_69:
        /*00c0*/ 	.byte	0x04, 0x36
        /*00c2*/ 	.short	(.L_71 - .L_70)
.L_70:
        /*00c4*/ 	.word	0x00000008
.L_71:


//--------------------- .nv.info._Z13separateClassiiPiPfS0_ --------------------------
	.section	.nv.info._Z13separateClassiiPiPfS0_,"",@"SHT_CUDA_INFO"
	.sectionflags	@""
	.align	4


	//----- nvinfo : EIATTR_CUDA_API_VERSION
	.align		4
        /*0000*/ 	.byte	0x04, 0x37
        /*0002*/ 	.short	(.L_73 - .L_72)
.L_72:
        /*0004*/ 	.word	0x00000082


	//----- nvinfo : EIATTR_KPARAM_INFO
	.align		4
.L_73:
        /*0008*/ 	.byte	0x04, 0x17
        /*000a*/ 	.short	(.L_75 - .L_74)
.L_74:
        /*000c*/ 	.word	0x00000000
        /*0010*/ 	.short	0x0004
        /*0012*/ 	.short	0x0018
        /*0014*/ 	.byte	0x00, 0xf5, 0x21, 0x00


	//----- nvinfo : EIATTR_KPARAM_INFO
	.align		4
.L_75:
        /*0018*/ 	.byte	0x04, 0x17
        /*001a*/ 	.short	(.L_77 - .L_76)
.L_76:
        /*001c*/ 	.word	0x00000000
        /*0020*/ 	.short	0x0003
        /*0022*/ 	.short	0x0010
        /*0024*/ 	.byte	0x00, 0xf5, 0x21, 0x00


	//----- nvinfo : EIATTR_KPARAM_INFO
	.align		4
.L_77:
        /*0028*/ 	.byte	0x04, 0x17
        /*002a*/ 	.short	(.L_79 - .L_78)
.L_78:
        /*002c*/ 	.word	0x00000000
        /*0030*/ 	.short	0x0002
        /*0032*/ 	.short	0x0008
        /*0034*/ 	.byte	0x00, 0xf5, 0x21, 0x00


	//----- nvinfo : EIATTR_KPARAM_INFO
	.align		4
.L_79:
        /*0038*/ 	.byte	0x04, 0x17
        /*003a*/ 	.short	(.L_81 - .L_80)
.L_80:
        /*003c*/ 	.word	0x00000000
        /*0040*/ 	.short	0x0001
        /*0042*/ 	.short	0x0004
        /*0044*/ 	.byte	0x00, 0xf0, 0x11, 0x00


	//----- nvinfo : EIATTR_KPARAM_INFO
	.align		4
.L_81:
        /*0048*/ 	.byte	0x04, 0x17
        /*004a*/ 	.short	(.L_83 - .L_82)
.L_82:
        /*004c*/ 	.word	0x00000000
        /*0050*/ 	.short	0x0000
        /*0052*/ 	.short	0x0000
        /*0054*/ 	.byte	0x00, 0xf0, 0x11, 0x00


	//----- nvinfo : EIATTR_SPARSE_MMA_MASK
	.align		4
.L_83:
        /*0058*/ 	.byte	0x03, 0x50
        /*005a*/ 	.short	0x0000


	//----- nvinfo : EIATTR_MAXREG_COUNT
	.align		4
        /*005c*/ 	.byte	0x03, 0x1b
        /*005e*/ 	.short	0x00ff


	//----- nvinfo : EIATTR_MERCURY_ISA_VERSION
	.align		4
        /*0060*/ 	.byte	0x03, 0x5f
        /*0062*/ 	.short	0x0101


	//----- nvinfo : EIATTR_VRC_CTA_INIT_COUNT
	.align		4
        /*0064*/ 	.byte	0x02, 0x4a
	.zero		1
	.zero		1


	//----- nvinfo : EIATTR_EXIT_INSTR_OFFSETS
	.align		4
        /*0068*/ 	.byte	0x04, 0x1c
        /*006a*/ 	.short	(.L_85 - .L_84)


	//   ....[0]....
.L_84:
        /*006c*/ 	.word	0x00000060


	//   ....[1]....
        /*0070*/ 	.word	0x000000a0


	//   ....[2]....
        /*0074*/ 	.word	0x00000490


	//   ....[3]....
        /*0078*/ 	.word	0x00000650


	//   ....[4]....
        /*007c*/ 	.word	0x00000790


	//   ....[5]....
        /*0080*/ 	.word	0x00000880


	//----- nvinfo : EIATTR_CBANK_PARAM_SIZE
	.align		4
.L_85:
        /*0084*/ 	.byte	0x03, 0x19
        /*0086*/ 	.short	0x0020


	//----- nvinfo : EIATTR_PARAM_CBANK
	.align		4
        /*0088*/ 	.byte	0x04, 0x0a
        /*008a*/ 	.short	(.L_87 - .L_86)
	.align		4
.L_86:
        /*008c*/ 	.word	index@(.nv.constant0._Z13separateClassiiPiPfS0_)
        /*0090*/ 	.short	0x0380
        /*0092*/ 	.short	0x0020


	//----- nvinfo : EIATTR_SW_WAR
	.align		4
.L_87:
        /*0094*/ 	.byte	0x04, 0x36
        /*0096*/ 	.short	(.L_89 - .L_88)
.L_88:
        /*0098*/ 	.word	0x00000008
.L_89:


//--------------------- .nv.callgraph             --------------------------
	.section	.nv.callgraph,"",@"SHT_CUDA_CALLGRAPH"
	.align	4
	.sectionentsize	8
	.align		4
        /*0000*/ 	.word	0x00000000
	.align		4
        /*0004*/ 	.word	0xffffffff
	.align		4
        /*0008*/ 	.word	0x00000000
	.align		4
        /*000c*/ 	.word	0xfffffffe
	.align		4
        /*0010*/ 	.word	0x00000000
	.align		4
        /*0014*/ 	.word	0xfffffffd
	.align		4
        /*0018*/ 	.word	0x00000000
	.align		4
        /*001c*/ 	.word	0xfffffffc


//--------------------- .text._Z13partitionDataiiiPiS_PfS_S0_S0_ --------------------------
	.section	.text._Z13partitionDataiiiPiS_PfS_S0_S0_,"ax",@progbits
	.align	128
        .global         _Z13partitionDataiiiPiS_PfS_S0_S0_
        .type           _Z13partitionDataiiiPiS_PfS_S0_S0_,@function
        .size           _Z13partitionDataiiiPiS_PfS_S0_S0_,(.L_x_20 - _Z13partitionDataiiiPiS_PfS_S0_S0_)
        .other          _Z13partitionDataiiiPiS_PfS_S0_S0_,@"STO_CUDA_ENTRY STV_DEFAULT"
_Z13partitionDataiiiPiS_PfS_S0_S0_:
.text._Z13partitionDataiiiPiS_PfS_S0_S0_:
[----:B------:R-:W-:Y:S01]  /*0000*/  LDC R1, c[0x0][0x37c] ;  /* 0x0000df00ff017b82 */ /* 0x000fe20000000800 */
[----:B------:R-:W0:Y:S07]  /*0010*/  S2R R0, SR_TID.X ;  /* 0x0000000000007919 */ /* 0x000e2e0000002100 */
[----:B------:R-:W1:Y:S01]  /*0020*/  LDC R4, c[0x0][0x388] ;  /* 0x0000e200ff047b82 */ /* 0x000e620000000800 */
[----:B------:R-:W0:Y:S01]  /*0030*/  LDCU UR4, c[0x0][0x384] ;  /* 0x00007080ff0477ac */ /* 0x000e220008000800 */
[----:B-1----:R-:W-:-:S04]  /*0040*/  ISETP.GE.AND P0, PT, R4, 0x1, PT ;  /* 0x000000010400780c */ /* 0x002fc80003f06270 */
[----:B0-----:R-:W-:-:S13]  /*0050*/  ISETP.GE.OR P0, PT, R0, UR4, !P0 ;  /* 0x0000000400007c0c */ /* 0x001fda000c706670 */
[----:B------:R-:W-:Y:S05]  /*0060*/  @P0 EXIT ;  /* 0x000000000000094d */ /* 0x000fea0003800000 */
[C---:B------:R-:W-:Y:S01]  /*0070*/  LOP3.LUT R9, R4.reuse, 0x7, RZ, 0xc0, !PT ;  /* 0x0000000704097812 */ /* 0x040fe200078ec0ff */
[----:B------:R-:W0:Y:S01]  /*0080*/  LDCU.64 UR4, c[0x0][0x358] ;  /* 0x00006b00ff0477ac */ /* 0x000e220008000a00 */
[C---:B------:R-:W-:Y:S02]  /*0090*/  LOP3.LUT R11, R4.reuse, 0x3, RZ, 0xc0, !PT ;  /* 0x00000003040b7812 */ /* 0x040fe400078ec0ff */
[----:B------:R-:W-:-:S07]  /*00a0*/  LOP3.LUT R4, R4, 0x7ffffff8, RZ, 0xc0, !PT ;  /* 0x7ffffff804047812 */ /* 0x000fce00078ec0ff */
.L_x_4:
[----:B0-----:R-:W1:Y:S01]  /*00b0*/  LDC R7, c[0x0][0x380] ;  /* 0x0000e000ff077b82 */ /* 0x001e620000000800 */
[----:B------:R-:W-:-:S07]  /*00c0*/  IABS R8, R0 ;  /* 0x0000000000087213 */ /* 0x000fce0000000000 */
[----:B---34-:R-:W2:Y:S01]  /*00d0*/  LDC.64 R14, c[0x0][0x398] ;  /* 0x0000e600ff0e7b82 */ /* 0x018ea20000000a00 */
[----:B-1----:R-:W-:-:S04]  /*00e0*/  IABS R6, R7 ;  /* 0x0000000700067213 */ /* 0x002fc80000000000 */
[----:B------:R-:W1:Y:S08]  /*00f0*/  I2F.RP R5, R6 ;  /* 0x0000000600057306 */ /* 0x000e700000209400 */
[----:B-1----:R-:W1:Y:S02]  /*0100*/  MUFU.RCP R5, R5 ;  /* 0x0000000500057308 */ /* 0x002e640000001000 */
[----:B-1----:R-:W-:-:S06]  /*0110*/  IADD3 R2, PT, PT, R5, 0xffffffe, RZ ;  /* 0x0ffffffe05027810 */ /* 0x002fcc0007ffe0ff */
[----:B------:R1:W3:Y:S02]  /*0120*/  F2I.FTZ.U32.TRUNC.NTZ R3, R2 ;  /* 0x0000000200037305 */ /* 0x0002e4000021f000 */
[----:B-1----:R-:W-:Y:S01]  /*0130*/  HFMA2 R2, -RZ, RZ, 0, 0 ;  /* 0x00000000ff027431 */ /* 0x002fe200000001ff */
[----:B---3--:R-:W-:-:S05]  /*0140*/  IADD3 R13, PT, PT, RZ, -R3, RZ ;  /* 0x80000003ff0d7210 */ /* 0x008fca0007ffe0ff */
[----:B------:R-:W-:-:S04]  /*0150*/  IMAD R13, R13, R6, RZ ;  /* 0x000000060d0d7224 */ /* 0x000fc800078e02ff */
[----:B------:R-:W-:Y:S01]  /*0160*/  IMAD.HI.U32 R3, R3, R13, R2 ;  /* 0x0000000d03037227 */ /* 0x000fe200078e0002 */
[----:B------:R-:W-:Y:S01]  /*0170*/  LOP3.LUT R2, R0, R7, RZ, 0x3c, !PT ;  /* 0x0000000700027212 */ /* 0x000fe200078e3cff */
[----:B------:R-:W1:Y:S03]  /*0180*/  LDC.64 R12, c[0x0][0x3a8] ;  /* 0x0000ea00ff0c7b82 */ /* 0x000e660000000a00 */
[----:B------:R-:W-:Y:S01]  /*0190*/  ISETP.GE.AND P1, PT, R2, RZ, PT ;  /* 0x000000ff0200720c */ /* 0x000fe20003f26270 */
[----:B------:R-:W-:-:S05]  /*01a0*/  IMAD.HI.U32 R3, R3, R8, RZ ;  /* 0x0000000803037227 */ /* 0x000fca00078e00ff */
[----:B------:R-:W-:-:S05]  /*01b0*/  IADD3 R5, PT, PT, -R3, RZ, RZ ;  /* 0x000000ff03057210 */ /* 0x000fca0007ffe1ff */
[----:B------:R-:W-:-:S05]  /*01c0*/  IMAD R5, R6, R5, R8 ;  /* 0x0000000506057224 */ /* 0x000fca00078e0208 */
[----:B------:R-:W-:-:S13]  /*01d0*/  ISETP.GT.U32.AND P2, PT, R6, R5, PT ;  /* 0x000000050600720c */ /* 0x000fda0003f44070 */
[-C--:B------:R-:W-:Y:S02]  /*01e0*/  @!P2 IADD3 R5, PT, PT, R5, -R6.reuse, RZ ;  /* 0x800000060505a210 */ /* 0x080fe40007ffe0ff */
[----:B------:R-:W-:Y:S02]  /*01f0*/  @!P2 IADD3 R3, PT, PT, R3, 0x1, RZ ;  /* 0x000000010303a810 */ /* 0x000fe40007ffe0ff */
[----:B------:R-:W-:Y:S02]  /*0200*/  ISETP.GE.U32.AND P0, PT, R5, R6, PT ;  /* 0x000000060500720c */ /* 0x000fe40003f06070 */
[----:B------:R-:W-:Y:S01]  /*0210*/  ISETP.NE.AND P2, PT, R7, RZ, PT ;  /* 0x000000ff0700720c */ /* 0x000fe20003f45270 */
[----:B-1----:R-:W-:Y:S01]  /*0220*/  IMAD.WIDE.U32 R12, R0, 0x4, R12 ;  /* 0x00000004000c7825 */ /* 0x002fe200078e000c */
[----:B------:R-:W1:Y:S04]  /*0230*/  LDC R5, c[0x0][0x388] ;  /* 0x0000e200ff057b82 */ /* 0x000e680000000800 */
[----:B0----5:R0:W5:Y:S05]  /*0240*/  LDG.E R10, desc[UR4][R12.64] ;  /* 0x000000040c0a7981 */ /* 0x02116a000c1e1900 */
[----:B------:R-:W-:-:S04]  /*0250*/  @P0 IADD3 R3, PT, PT, R3, 0x1, RZ ;  /* 0x0000000103030810 */ /* 0x000fc80007ffe0ff */
[----:B------:R-:W-:-:S04]  /*0260*/  MOV R6, R3 ;  /* 0x0000000300067202 */ /* 0x000fc80000000f00 */
[----:B------:R-:W-:Y:S02]  /*0270*/  @!P1 IADD3 R6, PT, PT, -R6, RZ, RZ ;  /* 0x000000ff06069210 */ /* 0x000fe40007ffe1ff */
[----:B------:R-:W-:-:S04]  /*0280*/  @!P2 LOP3.LUT R6, RZ, R7, RZ, 0x33, !PT ;  /* 0x00000007ff06a212 */ /* 0x000fc800078e33ff */
[----:B------:R-:W-:-:S05]  /*0290*/  IADD3 R2, PT, PT, -R6, RZ, RZ ;  /* 0x000000ff06027210 */ /* 0x000fca0007ffe1ff */
[----:B------:R-:W-:Y:S02]  /*02a0*/  IMAD R7, R7, R2, R0 ;  /* 0x0000000207077224 */ /* 0x000fe400078e0200 */
[----:B------:R-:W3:Y:S02]  /*02b0*/  LDC.64 R2, c[0x0][0x390] ;  /* 0x0000e400ff027b82 */ /* 0x000ee40000000a00 */
[----:B--2---:R-:W-:-:S06]  /*02c0*/  IMAD.WIDE.U32 R14, R7, 0x4, R14 ;  /* 0x00000004070e7825 */ /* 0x004fcc00078e000e */
[----:B------:R-:W2:Y:S01]  /*02d0*/  LDG.E R15, desc[UR4][R14.64] ;  /* 0x000000040e0f7981 */ /* 0x000ea2000c1e1900 */
[----:B-1----:R-:W-:Y:S01]  /*02e0*/  ISETP.GE.U32.AND P0, PT, R5, 0x8, PT ;  /* 0x000000080500780c */ /* 0x002fe20003f06070 */
[----:B---3--:R-:W-:-:S04]  /*02f0*/  IMAD.WIDE.U32 R2, R7, 0x4, R2 ;  /* 0x0000000407027825 */ /* 0x008fc800078e0002 */
[----:B------:R-:W-:Y:S01]  /*0300*/  HFMA2 R7, -RZ, RZ, 0, 0 ;  /* 0x00000000ff077431 */ /* 0x000fe200000001ff */
[----:B--2---:R-:W-:Y:S01]  /*0310*/  IADD3 R8, PT, PT, R6, R15, RZ ;  /* 0x0000000f06087210 */ /* 0x004fe20007ffe0ff */
[----:B------:R-:W-:-:S06]  /*0320*/  IMAD R6, R15, R5, R6 ;  /* 0x000000050f067224 */ /* 0x000fcc00078e0206 */
[----:B0-----:R-:W-:Y:S05]  /*0330*/  @!P0 BRA `(.L_x_0) ;  /* 0x00000004000c8947 */ /* 0x001fea0003800000 */
[----:B------:R-:W-:-:S07]  /*0340*/  MOV R7, RZ ;  /* 0x000000ff00077202 */ /* 0x000fce0000000f00 */
.L_x_1:
[----:B------:R-:W0:Y:S01]  /*0350*/  LDC.64 R12, c[0x0][0x3a0] ;  /* 0x0000e800ff0c7b82 */ /* 0x000e220000000a00 */
[----:B---3-5:R-:W-:Y:S01]  /*0360*/  IMAD R15, R10, R5, R7 ;  /* 0x000000050a0f7224 */ /* 0x028fe200078e0207 */
[----:B------:R-:W2:Y:S06]  /*0370*/  LDG.E R16, desc[UR4][R2.64] ;  /* 0x0000000402107981 */ /* 0x000eac000c1e1900 */
[----:B------:R-:W1:Y:S01]  /*0380*/  LDC.64 R18, c[0x0][0x3b8] ;  /* 0x0000ee00ff127b82 */ /* 0x000e620000000a00 */
[----:B0-----:R-:W-:-:S07]  /*0390*/  IMAD.WIDE R12, R15, 0x4, R12 ;  /* 0x000000040f0c7825 */ /* 0x001fce00078e020c */
[----:B------:R-:W0:Y:S01]  /*03a0*/  LDC.64 R14, c[0x0][0x3b0] ;  /* 0x0000ec00ff0e7b82 */ /* 0x000e220000000a00 */
[----:B------:R-:W3:Y:S01]  /*03b0*/  LDG.E R23, desc[UR4][R12.64] ;  /* 0x000000040c177981 */ /* 0x000ee2000c1e1900 */
[----:B------:R-:W-:-:S04]  /*03c0*/  IMAD R21, R8, R5, R7 ;  /* 0x0000000508157224 */ /* 0x000fc800078e0207 */
[----:B-1----:R-:W-:-:S04]  /*03d0*/  IMAD.WIDE R18, R21, 0x4, R18 ;  /* 0x0000000415127825 */ /* 0x002fc800078e0212 */
[----:B--2---:R-:W-:-:S04]  /*03e0*/  IMAD R17, R16, R7, R6 ;  /* 0x0000000710117224 */ /* 0x004fc800078e0206 */
[----:B0-----:R-:W-:-:S05]  /*03f0*/  IMAD.WIDE R16, R17, 0x4, R14 ;  /* 0x0000000411107825 */ /* 0x001fca00078e020e */
[----:B---3--:R0:W-:Y:S04]  /*0400*/  STG.E desc[UR4][R16.64], R23 ;  /* 0x0000001710007986 */ /* 0x0081e8000c101904 */
[----:B------:R1:W-:Y:S04]  /*0410*/  STG.E desc[UR4][R18.64], R23 ;  /* 0x0000001712007986 */ /* 0x0003e8000c101904 */
[----:B------:R-:W2:Y:S04]  /*0420*/  LDG.E R20, desc[UR4][R2.64] ;  /* 0x0000000402147981 */ /* 0x000ea8000c1e1900 */
[----:B------:R-:W3:Y:S01]  /*0430*/  LDG.E R25, desc[UR4][R12.64+0x4] ;  /* 0x000004040c197981 */ /* 0x000ee2000c1e1900 */
[----:B--2---:R-:W-:-:S05]  /*0440*/  IMAD R21, R20, R7, R20 ;  /* 0x0000000714157224 */ /* 0x004fca00078e0214 */
[----:B------:R-:W-:-:S05]  /*0450*/  IADD3 R21, PT, PT, R6, R21, RZ ;  /* 0x0000001506157210 */ /* 0x000fca0007ffe0ff */
[----:B------:R-:W-:-:S05]  /*0460*/  IMAD.WIDE R20, R21, 0x4, R14 ;  /* 0x0000000415147825 */ /* 0x000fca00078e020e */
[----:B---3--:R2:W-:Y:S04]  /*0470*/  STG.E desc[UR4][R20.64], R25 ;  /* 0x0000001914007986 */ /* 0x0085e8000c101904 */
[----:B------:R3:W-:Y:S04]  /*0480*/  STG.E desc[UR4][R18.64+0x4], R25 ;  /* 0x0000041912007986 */ /* 0x0007e8000c101904 */
[----:B------:R-:W4:Y:S04]  /*0490*/  LDG.E R22, desc[UR4][R2.64] ;  /* 0x0000000402167981 */ /* 0x000f28000c1e1900 */
[----:B------:R-:W2:Y:S01]  /*04a0*/  LDG.E R27, desc[UR4][R12.64+0x8] ;  /* 0x000008040c1b7981 */ /* 0x000ea2000c1e1900 */
[----:B0-----:R-:W-:-:S05]  /*04b0*/  IADD3 R17, PT, PT, R7, 0x2, RZ ;  /* 0x0000000207117810 */ /* 0x001fca0007ffe0ff */
[----:B----4-:R-:W-:-:S04]  /*04c0*/  IMAD R17, R17, R22, R6 ;  /* 0x0000001611117224 */ /* 0x010fc800078e0206 */
[----:B------:R-:W-:-:S05]  /*04d0*/  IMAD.WIDE R16, R17, 0x4, R14 ;  /* 0x0000000411107825 */ /* 0x000fca00078e020e */
[----:B--2---:R0:W-:Y:S04]  /*04e0*/  STG.E desc[UR4][R16.64], R27 ;  /* 0x0000001b10007986 */ /* 0x0041e8000c101904 */
[----:B------:R2:W-:Y:S04]  /*04f0*/  STG.E desc[UR4][R18.64+0x8], R27 ;  /* 0x0000081b12007986 */ /* 0x0005e8000c101904 */
[----:B------:R-:W4:Y:S04]  /*0500*/  LDG.E R22, desc[UR4][R2.64] ;  /* 0x0000000402167981 */ /* 0x000f28000c1e1900 */
[----:B-1----:R-:W3:Y:S01]  /*0510*/  LDG.E R23, desc[UR4][R12.64+0xc] ;  /* 0x00000c040c177981 */ /* 0x002ee2000c1e1900 */
[----:B------:R-:W-:-:S05]  /*0520*/  IADD3 R21, PT, PT, R7, 0x3, RZ ;  /* 0x0000000307157810 */ /* 0x000fca0007ffe0ff */
[----:B----4-:R-:W-:-:S04]  /*0530*/  IMAD R21, R21, R22, R6 ;  /* 0x0000001615157224 */ /* 0x010fc800078e0206 */
        /* <DEDUP_REMOVED lines=11> */
[----:B------:R-:W3:Y:S01]  /*05f0*/  LDG.E R27, desc[UR4][R12.64+0x14] ;  /* 0x000014040c1b7981 */ /* 0x000ee2000c1e1900 */
[----:B-1----:R-:W-:-:S05]  /*0600*/  IADD3 R21, PT, PT, R7, 0x5, RZ ;  /* 0x0000000507157810 */ /* 0x002fca0007ffe0ff */
        /* <DEDUP_REMOVED lines=11> */
[----:B------:R-:W2:Y:S04]  /*06c0*/  LDG.E R22, desc[UR4][R2.64] ;  /* 0x0000000402167981 */ /* 0x000ea8000c1e1900 */
[----:B------:R-:W4:Y:S01]  /*06d0*/  LDG.E R25, desc[UR4][R12.64+0x1c] ;  /* 0x00001c040c197981 */ /* 0x000f22000c1e1900 */
[----:B-1----:R-:W-:-:S02]  /*06e0*/  IADD3 R21, PT, PT, R7, 0x7, RZ ;  /* 0x0000000707157810 */ /* 0x002fc40007ffe0ff */
[----:B------:R-:W-:-:S04]  /*06f0*/  IADD3 R7, PT, PT, R7, 0x8, RZ ;  /* 0x0000000807077810 */ /* 0x000fc80007ffe0ff */
[----:B------:R-:W-:Y:S01]  /*0700*/  ISETP.NE.AND P0, PT, R7, R4, PT ;  /* 0x000000040700720c */ /* 0x000fe20003f05270 */
[----:B--2---:R-:W-:-:S04]  /*0710*/  IMAD R21, R21, R22, R6 ;  /* 0x0000001615157224 */ /* 0x004fc800078e0206 */
[----:B------:R-:W-:-:S05]  /*0720*/  IMAD.WIDE R14, R21, 0x4, R14 ;  /* 0x00000004150e7825 */ /* 0x000fca00078e020e */
[----:B----4-:R3:W-:Y:S04]  /*0730*/  STG.E desc[UR4][R14.64], R25 ;  /* 0x000000190e007986 */ /* 0x0107e8000c101904 */
[----:B------:R3:W-:Y:S01]  /*0740*/  STG.E desc[UR4][R18.64+0x1c], R25 ;  /* 0x00001c1912007986 */ /* 0x0007e2000c101904 */
[----:B------:R-:W-:Y:S05]  /*0750*/  @P0 BRA `(.L_x_1) ;  /* 0xfffffff800fc0947 */ /* 0x000fea000383ffff */
[----:B------:R-:W-:-:S07]  /*0760*/  MOV R7, R4 ;  /* 0x0000000400077202 */ /* 0x000fce0000000f00 */
.L_x_0:
[----:B------:R-:W-:-:S13]  /*0770*/  ISETP.NE.AND P0, PT, R9, RZ, PT ;  /* 0x000000ff0900720c */ /* 0x000fda0003f05270 */
[----:B------:R-:W-:Y:S05]  /*0780*/  @!P0 BRA `(.L_x_2) ;  /* 0x0000000400308947 */ /* 0x000fea0003800000 */
[----:B------:R-:W-:Y:S02]  /*0790*/  IADD3 R12, PT, PT, R9, -0x1, RZ ;  /* 0xffffffff090c7810 */ /* 0x000fe40007ffe0ff */
[----:B------:R-:W-:Y:S02]  /*07a0*/  ISETP.NE.AND P1, PT, R11, RZ, PT ;  /* 0x000000ff0b00720c */ /* 0x000fe40003f25270 */
[----:B------:R-:W-:-:S13]  /*07b0*/  ISETP.GE.U32.AND P0, PT, R12, 0x3, PT ;  /* 0x000000030c00780c */ /* 0x000fda0003f06070 */
[----:B------:R-:W-:Y:S05]  /*07c0*/  @!P0 BRA `(.L_x_3) ;  /* 0x00000000008c8947 */ /* 0x000fea0003800000 */
        /* <DEDUP_REMOVED lines=20> */
[----:B------:R-:W3:Y:S04]  /*0910*/  LDG.E R22, desc[UR4][R2.64] ;  /* 0x0000000402167981 */ /* 0x000ee8000c1e1900 */
[----:B------:R-:W2:Y:S01]  /*0920*/  LDG.E R27, desc[UR4][R12.64+0x8] ;  /* 0x000008040c1b7981 */ /* 0x000ea2000c1e1900 */
[----:B0-----:R-:W-:-:S05]  /*0930*/  IADD3 R17, PT, PT, R7, 0x2, RZ ;  /* 0x0000000207117810 */ /* 0x001fca0007ffe0ff */
[----:B---3--:R-:W-:-:S04]  /*0940*/  IMAD R17, R17, R22, R6 ;  /* 0x0000001611117224 */ /* 0x008fc800078e0206 */
[----:B------:R-:W-:-:S05]  /*0950*/  IMAD.WIDE R16, R17, 0x4, R14 ;  /* 0x0000000411107825 */ /* 0x000fca00078e020e */
[----:B--2---:R4:W-:Y:S04]  /*0960*/  STG.E desc[UR4][R16.64], R27 ;  /* 0x0000001b10007986 */ /* 0x0049e8000c101904 */
[----:B------:R4:W-:Y:S04]  /*0970*/  STG.E desc[UR4][R18.64+0x8], R27 ;  /* 0x0000081b12007986 */ /* 0x0009e8000c101904 */
[----:B------:R-:W2:Y:S04]  /*0980*/  LDG.E R22, desc[UR4][R2.64] ;  /* 0x0000000402167981 */ /* 0x000ea8000c1e1900 */
[----:B-1----:R-:W3:Y:S01]  /*0990*/  LDG.E R23, desc[UR4][R12.64+0xc] ;  /* 0x00000c040c177981 */ /* 0x002ee2000c1e1900 */
[----:B------:R-:W-:-:S02]  /*09a0*/  IADD3 R21, PT, PT, R7, 0x3, RZ ;  /* 0x0000000307157810 */ /* 0x000fc40007ffe0ff */
[----:B------:R-:W-:-:S03]  /*09b0*/  IADD3 R7, PT, PT, R7, 0x4, RZ ;  /* 0x0000000407077810 */ /* 0x000fc60007ffe0ff */
[----:B--2---:R-:W-:-:S04]  /*09c0*/  IMAD R21, R21, R22, R6 ;  /* 0x0000001615157224 */ /* 0x004fc800078e0206 */
[----:B------:R-:W-:-:S05]  /*09d0*/  IMAD.WIDE R14, R21, 0x4, R14 ;  /* 0x00000004150e7825 */ /* 0x000fca00078e020e */
[----:B---3--:R4:W-:Y:S04]  /*09e0*/  STG.E desc[UR4][R14.64], R23 ;  /* 0x000000170e007986 */ /* 0x0089e8000c101904 */
[----:B------:R4:W-:Y:S02]  /*09f0*/  STG.E desc[UR4][R18.64+0xc], R23 ;  /* 0x00000c1712007986 */ /* 0x0009e4000c101904 */
.L_x_3:
[----:B------:R-:W-:Y:S05]  /*0a00*/  @!P1 BRA `(.L_x_2) ;  /* 0x0000000000909947 */ /* 0x000fea0003800000 */
[----:B------:R-:W-:Y:S01]  /*0a10*/  ISETP.NE.AND P0, PT, R11, 0x1, PT ;  /* 0x000000010b00780c */ /* 0x000fe20003f05270 */
[----:B---34-:R-:W0:-:S12]  /*0a20*/  LDC.64 R18, c[0x0][0x3b8] ;  /* 0x0000ee00ff127b82 */ /* 0x018e180000000a00 */
[----:B------:R-:W1:Y:S01]  /*0a30*/  @P0 LDC.64 R12, c[0x0][0x3a0] ;  /* 0x0000e800ff0c0b82 */ /* 0x000e620000000a00 */
[----:B-----5:R-:W-:Y:S01]  /*0a40*/  @P0 IMAD R15, R10, R5, R7 ;  /* 0x000000050a0f0224 */ /* 0x020fe200078e0207 */
[----:B------:R-:W2:Y:S03]  /*0a50*/  @P0 LDG.E R16, desc[UR4][R2.64] ;  /* 0x0000000402100981 */ /* 0x000ea6000c1e1900 */
[----:B-1----:R-:W-:-:S03]  /*0a60*/  @P0 IMAD.WIDE R12, R15, 0x4, R12 ;  /* 0x000000040f0c0825 */ /* 0x002fc600078e020c */
[----:B------:R-:W1:Y:S02]  /*0a70*/  LDC.64 R14, c[0x0][0x3b0] ;  /* 0x0000ec00ff0e7b82 */ /* 0x000e640000000a00 */
[----:B------:R-:W3:Y:S01]  /*0a80*/  @P0 LDG.E R23, desc[UR4][R12.64] ;  /* 0x000000040c170981 */ /* 0x000ee2000c1e1900 */
[----:B------:R-:W-:-:S04]  /*0a90*/  @P0 IMAD R21, R8, R5, R7 ;  /* 0x0000000508150224 */ /* 0x000fc800078e0207 */
[----:B0-----:R-:W-:-:S04]  /*0aa0*/  @P0 IMAD.WIDE R18, R21, 0x4, R18 ;  /* 0x0000000415120825 */ /* 0x001fc800078e0212 */
[----:B--2---:R-:W-:-:S04]  /*0ab0*/  @P0 IMAD R17, R7, R16, R6 ;  /* 0x0000001007110224 */ /* 0x004fc800078e0206 */
[----:B-1----:R-:W-:-:S05]  /*0ac0*/  @P0 IMAD.WIDE R16, R17, 0x4, R14 ;  /* 0x0000000411100825 */ /* 0x002fca00078e020e */
[----:B---3--:R0:W-:Y:S04]  /*0ad0*/  @P0 STG.E desc[UR4][R16.64], R23 ;  /* 0x0000001710000986 */ /* 0x0081e8000c101904 */
[----:B------:R1:W-:Y:S04]  /*0ae0*/  @P0 STG.E desc[UR4][R18.64], R23 ;  /* 0x0000001712000986 */ /* 0x0003e8000c101904 */
[----:B------:R-:W2:Y:S04]  /*0af0*/  @P0 LDG.E R22, desc[UR4][R2.64] ;  /* 0x0000000402160981 */ /* 0x000ea8000c1e1900 */
[----:B------:R3:W4:Y:S01]  /*0b00*/  @P0 LDG.E R25, desc[UR4][R12.64+0x4] ;  /* 0x000004040c190981 */ /* 0x000722000c1e1900 */
[----:B------:R-:W-:Y:S01]  /*0b10*/  LOP3.LUT P1, RZ, R5, 0x1, RZ, 0xc0, !PT ;  /* 0x0000000105ff7812 */ /* 0x000fe2000782c0ff */
[----:B0-----:R-:W0:Y:S08]  /*0b20*/  LDC.64 R16, c[0x0][0x3b0] ;  /* 0x0000ec00ff107b82 */ /* 0x001e300000000a00 */
[----:B---3--:R-:W3:Y:S08]  /*0b30*/  LDC.64 R12, c[0x0][0x3b8] ;  /* 0x0000ee00ff0c7b82 */ /* 0x008ef00000000a00 */
[----:B------:R-:W1:Y:S01]  /*0b40*/  @P1 LDC.64 R20, c[0x0][0x3a0] ;  /* 0x0000e800ff141b82 */ /* 0x000e620000000a00 */
[C---:B--2---:R-:W-:Y:S01]  /*0b50*/  @P0 IMAD R27, R7.reuse, R22, R22 ;  /* 0x00000016071b0224 */ /* 0x044fe200078e0216 */
[----:B------:R-:W-:-:S04]  /*0b60*/  @P0 IADD3 R7, PT, PT, R7, 0x2, RZ ;  /* 0x0000000207070810 */ /* 0x000fc80007ffe0ff */
[----:B------:R-:W-:-:S05]  /*0b70*/  @P0 IADD3 R27, PT, PT, R6, R27, RZ ;  /* 0x0000001b061b0210 */ /* 0x000fca0007ffe0ff */
[----:B------:R-:W-:-:S04]  /*0b80*/  @P0 IMAD.WIDE R14, R27, 0x4, R14 ;  /* 0x000000041b0e0825 */ /* 0x000fc800078e020e */
[----:B------:R-:W-:Y:S01]  /*0b90*/  @P1 IMAD R27, R10, R5, R7 ;  /* 0x000000050a1b1224 */ /* 0x000fe200078e0207 */
[----:B----4-:R2:W-:Y:S04]  /*0ba0*/  @P0 STG.E desc[UR4][R14.64], R25 ;  /* 0x000000190e000986 */ /* 0x0105e8000c101904 */
[----:B------:R2:W-:Y:S01]  /*0bb0*/  @P0 STG.E desc[UR4][R18.64+0x4], R25 ;  /* 0x0000041912000986 */ /* 0x0005e2000c101904 */
[----:B-1----:R-:W-:-:S03]  /*0bc0*/  @P1 IMAD.WIDE R20, R27, 0x4, R20 ;  /* 0x000000041b141825 */ /* 0x002fc600078e0214 */
[----:B------:R-:W4:Y:S04]  /*0bd0*/  @P1 LDG.E R2, desc[UR4][R2.64] ;  /* 0x0000000402021981 */ /* 0x000f28000c1e1900 */
[----:B------:R-:W2:Y:S01]  /*0be0*/  @P1 LDG.E R21, desc[UR4][R20.64] ;  /* 0x0000000414151981 */ /* 0x000ea2000c1e1900 */
[----:B------:R-:W-:-:S04]  /*0bf0*/  @P1 IMAD R5, R8, R5, R7 ;  /* 0x0000000508051224 */ /* 0x000fc800078e0207 */
[----:B---3--:R-:W-:-:S04]  /*0c00*/  @P1 IMAD.WIDE R12, R5, 0x4, R12 ;  /* 0x00000004050c1825 */ /* 0x008fc800078e020c */
[----:B----4-:R-:W-:-:S04]  /*0c10*/  @P1 IMAD R23, R2, R7, R6 ;  /* 0x0000000702171224 */ /* 0x010fc800078e0206 */
[----:B0-----:R-:W-:-:S05]  /*0c20*/  @P1 IMAD.WIDE R6, R23, 0x4, R16 ;  /* 0x0000000417061825 */ /* 0x001fca00078e0210 */
[----:B--2---:R0:W-:Y:S04]  /*0c30*/  @P1 STG.E desc[UR4][R6.64], R21 ;  /* 0x0000001506001986 */ /* 0x0041e8000c101904 */
[----:B------:R0:W-:Y:S02]  /*0c40*/  @P1 STG.E desc[UR4][R12.64], R21 ;  /* 0x000000150c001986 */ /* 0x0001e4000c101904 */
.L_x_2:
[----:B------:R-:W1:Y:S01]  /*0c50*/  LDCU UR6, c[0x0][0x384] ;  /* 0x00007080ff0677ac */ /* 0x000e620008000800 */
[----:B------:R-:W-:-:S04]  /*0c60*/  IADD3 R0, PT, PT, R0, 0x100, RZ ;  /* 0x0000010000007810 */ /* 0x000fc80007ffe0ff */
[----:B-1----:R-:W-:-:S13]  /*0c70*/  ISETP.GE.AND P0, PT, R0, UR6, PT ;  /* 0x0000000600007c0c */ /* 0x002fda000bf06270 */
[----:B------:R-:W-:Y:S05]  /*0c80*/  @!P0 BRA `(.L_x_4) ;  /* 0xfffffff400088947 */ /* 0x000fea000383ffff */
[----:B------:R-:W-:Y:S05]  /*0c90*/  EXIT ;  /* 0x000000000000794d */ /* 0x000fea0003800000 */
.L_x_5:
[----:B------:R-:W-:-:S00]  /*0ca0*/  BRA `(.L_x_5) ;  /* 0xfffffffc00fc7947 */ /* 0x000fc0000383ffff */
[----:B------:R-:W-:-:S00]  /*0cb0*/  NOP ;  /* 0x0000000000007918 */ /* 0x000fc00000000000 */
        /* <DEDUP_REMOVED lines=12> */
.L_x_20:


//--------------------- .text._Z13createSVMDataiPiS_S_S_iPfS0_ --------------------------
	.section	.text._Z13createSVMDataiPiS_S_S_iPfS0_,"ax",@progbits
	.align	128
        .global         _Z13createSVMDataiPiS_S_S_iPfS0_
        .type           _Z13createSVMDataiPiS_S_S_iPfS0_,@function
        .size           _Z13createSVMDataiPiS_S_S_iPfS0_,(.L_x_21 - _Z13createSVMDataiPiS_S_S_iPfS0_)
        .other          _Z13createSVMDataiPiS_S_S_iPfS0_,@"STO_CUDA_ENTRY STV_DEFAULT"
_Z13createSVMDataiPiS_S_S_iPfS0_:
.text._Z13createSVMDataiPiS_S_S_iPfS0_:
[----:B------:R-:W-:Y:S01]  /*0000*/  LDC R1, c[0x0][0x37c] ;  /* 0x0000df00ff017b82 */ /* 0x000fe20000000800 */
[----:B------:R-:W0:Y:S01]  /*0010*/  S2R R5, SR_CTAID.X ;  /* 0x0000000000057919 */ /* 0x000e220000002500 */
[----:B------:R-:W1:Y:S01]  /*0020*/  LDCU UR5, c[0x0][0x380] ;  /* 0x00007000ff0577ac */ /* 0x000e620008000800 */
[----:B------:R-:W2:Y:S01]  /*0030*/  LDCU.64 UR8, c[0x0][0x358] ;  /* 0x00006b00ff0877ac */ /* 0x000ea20008000a00 */
[----:B------:R-:W-:Y:S01]  /*0040*/  UMOV UR4, URZ ;  /* 0x000000ff00047c82 */ /* 0x000fe20008000000 */
[----:B-1----:R-:W-:-:S12]  /*0050*/  UIADD3 UR5, UPT, UPT, UR5, -0x1, URZ ;  /* 0xffffffff05057890 */ /* 0x002fd8000fffe0ff */
.L_x_6:
[----:B------:R-:W-:Y:S02]  /*0060*/  UIMAD UR7, UR4, UR4, UR4 ;  /* 0x00000004040772a4 */ /* 0x000fe4000f8e0204 */
[----:B------:R-:W-:Y:S01]  /*0070*/  MOV R7, UR4 ;  /* 0x0000000400077c02 */ /* 0x000fe20008000f00 */
[----:B------:R-:W-:Y:S02]  /*0080*/  UIMAD UR6, UR5, UR4, UR5 ;  /* 0x00000004050672a4 */ /* 0x000fe4000f8e0205 */
[----:B------:R-:W-:-:S04]  /*0090*/  USHF.R.U32.HI UR7, URZ, 0x1, UR7 ;  /* 0x00000001ff077899 */ /* 0x000fc80008011607 */
[----:B------:R-:W-:-:S06]  /*00a0*/  UIADD3 UR6, UPT, UPT, UR6, -UR7, URZ ;  /* 0x8000000706067290 */ /* 0x000fcc000fffe0ff */
[----:B0-----:R-:W-:Y:S01]  /*00b0*/  ISETP.GE.AND P0, PT, R5, UR6, PT ;  /* 0x0000000605007c0c */ /* 0x001fe2000bf06270 */
[----:B------:R-:W-:-:S07]  /*00c0*/  UIADD3 UR6, UPT, UPT, UR4, 0x1, URZ ;  /* 0x0000000104067890 */ /* 0x000fce000fffe0ff */
[----:B------:R-:W-:-:S05]  /*00d0*/  UMOV UR4, UR6 ;  /* 0x0000000600047c82 */ /* 0x000fca0008000000 */
[----:B------:R-:W-:Y:S05]  /*00e0*/  @P0 BRA `(.L_x_6) ;  /* 0xfffffffc00dc0947 */ /* 0x000fea000383ffff */
[----:B------:R-:W0:Y:S02]  /*00f0*/  LDC.64 R8, c[0x0][0x398] ;  /* 0x0000e600ff087b82 */ /* 0x000e240000000a00 */
[----:B0-----:R-:W-:-:S05]  /*0100*/  IMAD.WIDE.U32 R8, R5, 0x4, R8 ;  /* 0x0000000405087825 */ /* 0x001fca00078e0008 */
[----:B--2---:R-:W2:Y:S01]  /*0110*/  LDG.E R0, desc[UR8][R8.64] ;  /* 0x0000000808007981 */ /* 0x004ea2000c1e1900 */
[----:B------:R-:W-:Y:S01]  /*0120*/  IADD3 R11, PT, PT, -R7, RZ, RZ ;  /* 0x000000ff070b7210 */ /* 0x000fe20007ffe1ff */
[----:B------:R-:W2:Y:S02]  /*0130*/  S2R R3, SR_TID.X ;  /* 0x0000000000037919 */ /* 0x000ea40000002100 */
[----:B--2---:R-:W-:Y:S02]  /*0140*/  ISETP.GE.AND P0, PT, R3, R0, PT ;  /* 0x000000000300720c */ /* 0x004fe40003f06270 */
[----:B------:R-:W-:-:S05]  /*0150*/  IADD3 R0, PT, PT, R5, UR4, RZ ;  /* 0x0000000405007c10 */ /* 0x000fca000fffe0ff */
[----:B------:R-:W-:-:S06]  /*0160*/  IMAD R11, R11, UR5, R0 ;  /* 0x000000050b0b7c24 */ /* 0x000fcc000f8e0200 */
[----:B------:R-:W-:Y:S05]  /*0170*/  @P0 EXIT ;  /* 0x000000000000094d */ /* 0x000fea0003800000 */
[----:B------:R-:W0:Y:S01]  /*0180*/  LDC R6, c[0x0][0x3a8] ;  /* 0x0000ea00ff067b82 */ /* 0x000e220000000800 */
[----:B------:R-:W-:-:S05]  /*0190*/  IADD3 R0, PT, PT, R7, -0x1, RZ ;  /* 0xffffffff07007810 */ /* 0x000fca0007ffe0ff */
[----:B------:R-:W-:Y:S02]  /*01a0*/  IMAD R0, R0, R7, RZ ;  /* 0x0000000700007224 */ /* 0x000fe400078e02ff */
[----:B------:R-:W1:Y:S03]  /*01b0*/  LDC.64 R12, c[0x0][0x390] ;  /* 0x0000e400ff0c7b82 */ /* 0x000e660000000a00 */
[----:B------:R-:W-:-:S05]  /*01c0*/  LEA.HI R4, R0, R0, RZ, 0x1 ;  /* 0x0000000000047211 */ /* 0x000fca00078f08ff */
[----:B------:R-:W2:Y:S08]  /*01d0*/  LDC.64 R14, c[0x0][0x388] ;  /* 0x0000e200ff0e7b82 */ /* 0x000eb00000000a00 */
[----:B------:R-:W3:Y:S01]  /*01e0*/  LDC.64 R16, c[0x0][0x3a0] ;  /* 0x0000e800ff107b82 */ /* 0x000ee20000000a00 */
[----:B0-----:R-:W-:-:S13]  /*01f0*/  ISETP.GE.AND P0, PT, R6, 0x1, PT ;  /* 0x000000010600780c */ /* 0x001fda0003f06270 */
[----:B-1----:R-:W-:Y:S05]  /*0200*/  @!P0 EXIT ;  /* 0x000000000000894d */ /* 0x002fea0003800000 */
[C---:B------:R-:W-:Y:S01]  /*0210*/  LOP3.LUT R2, R6.reuse, 0x7, RZ, 0xc0, !PT ;  /* 0x0000000706027812 */ /* 0x040fe200078ec0ff */
[----:B---3--:R-:W-:Y:S01]  /*0220*/  IMAD.WIDE.U32 R16, R5, 0x4, R16 ;  /* 0x0000000405107825 */ /* 0x008fe200078e0010 */
[----:B------:R-:W-:Y:S02]  /*0230*/  LOP3.LUT R0, R6, 0xf, RZ, 0xc0, !PT ;  /* 0x0000000f06007812 */ /* 0x000fe400078ec0ff */
[----:B------:R-:W-:Y:S01]  /*0240*/  LEA.HI.SX32 R11, R4, R11, 0x1f ;  /* 0x0000000b040b7211 */ /* 0x000fe200078ffaff */
[----:B--2---:R-:W-:Y:S01]  /*0250*/  IMAD.WIDE.U32 R14, R7, 0x4, R14 ;  /* 0x00000004070e7825 */ /* 0x004fe200078e000e */
[----:B------:R-:W-:Y:S02]  /*0260*/  IADD3 R10, PT, PT, R2, -0x1, RZ ;  /* 0xffffffff020a7810 */ /* 0x000fe40007ffe0ff */
[----:B------:R-:W-:Y:S02]  /*0270*/  IADD3 R4, PT, PT, R0, -0x1, RZ ;  /* 0xffffffff00047810 */ /* 0x000fe40007ffe0ff */
[----:B------:R-:W-:Y:S01]  /*0280*/  ISETP.GE.U32.AND P1, PT, R10, 0x3, PT ;  /* 0x000000030a00780c */ /* 0x000fe20003f26070 */
[----:B------:R-:W-:Y:S01]  /*0290*/  IMAD.WIDE R10, R11, 0x4, R12 ;  /* 0x000000040b0a7825 */ /* 0x000fe200078e020c */
[----:B------:R-:W-:-:S02]  /*02a0*/  ISETP.GE.U32.AND P0, PT, R4, 0x7, PT ;  /* 0x000000070400780c */ /* 0x000fc40003f06070 */
[C---:B------:R-:W-:Y:S01]  /*02b0*/  LOP3.LUT R4, R6.reuse, 0x7ffffff0, RZ, 0xc0, !PT ;  /* 0x7ffffff006047812 */ /* 0x040fe200078ec0ff */
[----:B------:R-:W-:Y:S01]  /*02c0*/  IMAD.WIDE.U32 R12, R7, 0x4, R12 ;  /* 0x00000004070c7825 */ /* 0x000fe200078e000c */
[----:B------:R-:W-:-:S09]  /*02d0*/  LOP3.LUT R5, R6, 0x3, RZ, 0xc0, !PT ;  /* 0x0000000306057812 */ /* 0x000fd200078ec0ff */
.L_x_12:
[----:B--2---:R-:W2:Y:S01]  /*02e0*/  LDG.E R22, desc[UR8][R14.64] ;  /* 0x000000080e167981 */ /* 0x004ea2000c1e1900 */
[----:B0-----:R-:W0:Y:S03]  /*02f0*/  LDC R6, c[0x0][0x3a8] ;  /* 0x0000ea00ff067b82 */ /* 0x001e260000000800 */
[----:B---3--:R-:W3:Y:S01]  /*0300*/  LDG.E R26, desc[UR8][R16.64] ;  /* 0x00000008101a7981 */ /* 0x008ee2000c1e1900 */
[----:B--2---:R-:W-:-:S13]  /*0310*/  ISETP.GE.AND P2, PT, R3, R22, PT ;  /* 0x000000160300720c */ /* 0x004fda0003f46270 */
[----:B-1----:R-:W2:Y:S04]  /*0320*/  @P2 LDG.E R18, desc[UR8][R10.64] ;  /* 0x000000080a122981 */ /* 0x002ea8000c1e1900 */
[----:B------:R-:W4:Y:S01]  /*0330*/  @!P2 LDG.E R20, desc[UR8][R12.64] ;  /* 0x000000080c14a981 */ /* 0x000f22000c1e1900 */
[----:B0-----:R-:W-:Y:S01]  /*0340*/  ISETP.GE.U32.AND P3, PT, R6, 0x10, PT ;  /* 0x000000100600780c */ /* 0x001fe20003f66070 */
[----:B------:R-:W-:Y:S02]  /*0350*/  HFMA2 R27, -RZ, RZ, 0, 0 ;  /* 0x00000000ff1b7431 */ /* 0x000fe400000001ff */
[--C-:B---3--:R-:W-:Y:S01]  /*0360*/  IMAD R26, R26, R6, R3.reuse ;  /* 0x000000061a1a7224 */ /* 0x108fe200078e0203 */
[----:B--2---:R-:W-:Y:S02]  /*0370*/  @P2 IADD3 R7, PT, PT, -R22, R18, R3 ;  /* 0x0000001216072210 */ /* 0x004fe40007ffe103 */
[----:B----4-:R-:W-:-:S07]  /*0380*/  @!P2 IADD3 R7, PT, PT, R20, R3, RZ ;  /* 0x000000031407a210 */ /* 0x010fce0007ffe0ff */
[----:B------:R-:W-:Y:S05]  /*0390*/  @!P3 BRA `(.L_x_7) ;  /* 0x0000000400a0b947 */ /* 0x000fea0003800000 */
[----:B------:R-:W-:-:S07]  /*03a0*/  MOV R27, RZ ;  /* 0x000000ff001b7202 */ /* 0x000fce0000000f00 */
.L_x_8:
[----:B0-----:R-:W0:Y:S01]  /*03b0*/  LDC.64 R22, c[0x0][0x3b8] ;  /* 0x0000ee00ff167b82 */ /* 0x001e220000000a00 */
[----:B------:R-:W-:Y:S01]  /*03c0*/  IMAD R19, R7, R6, R27 ;  /* 0x0000000607137224 */ /* 0x000fe200078e021b */
[----:B------:R-:W2:Y:S03]  /*03d0*/  LDG.E R20, desc[UR8][R8.64] ;  /* 0x0000000808147981 */ /* 0x000ea6000c1e1900 */
[----:B0-----:R-:W-:-:S03]  /*03e0*/  IMAD.WIDE R22, R19, 0x4, R22 ;  /* 0x0000000413167825 */ /* 0x001fc600078e0216 */
[----:B------:R-:W0:Y:S02]  /*03f0*/  LDC.64 R18, c[0x0][0x3b0] ;  /* 0x0000ec00ff127b82 */ /* 0x000e240000000a00 */
[----:B------:R-:W3:Y:S01]  /*0400*/  LDG.E R29, desc[UR8][R22.64] ;  /* 0x00000008161d7981 */ /* 0x000ee2000c1e1900 */
[----:B--2---:R-:W-:-:S04]  /*0410*/  IMAD R21, R20, R27, R26 ;  /* 0x0000001b14157224 */ /* 0x004fc800078e021a */
[----:B0-----:R-:W-:-:S05]  /*0420*/  IMAD.WIDE R20, R21, 0x4, R18 ;  /* 0x0000000415147825 */ /* 0x001fca00078e0212 */
[----:B---3--:R0:W-:Y:S04]  /*0430*/  STG.E desc[UR8][R20.64], R29 ;  /* 0x0000001d14007986 */ /* 0x0081e8000c101908 */
[----:B------:R-:W2:Y:S04]  /*0440*/  LDG.E R24, desc[UR8][R8.64] ;  /* 0x0000000808187981 */ /* 0x000ea8000c1e1900 */
[----:B------:R-:W3:Y:S01]  /*0450*/  LDG.E R28, desc[UR8][R22.64+0x4] ;  /* 0x00000408161c7981 */ /* 0x000ee2000c1e1900 */
[----:B--2---:R-:W-:-:S05]  /*0460*/  IMAD R25, R24, R27, R24 ;  /* 0x0000001b18197224 */ /* 0x004fca00078e0218 */
[----:B------:R-:W-:-:S05]  /*0470*/  IADD3 R25, PT, PT, R26, R25, RZ ;  /* 0x000000191a197210 */ /* 0x000fca0007ffe0ff */
[----:B------:R-:W-:-:S05]  /*0480*/  IMAD.WIDE R24, R25, 0x4, R18 ;  /* 0x0000000419187825 */ /* 0x000fca00078e0212 */
[----:B---3--:R-:W-:Y:S04]  /*0490*/  STG.E desc[UR8][R24.64], R28 ;  /* 0x0000001c18007986 */ /* 0x008fe8000c101908 */
[----:B0-----:R-:W2:Y:S04]  /*04a0*/  LDG.E R20, desc[UR8][R8.64] ;  /* 0x0000000808147981 */ /* 0x001ea8000c1e1900 */
[----:B------:R-:W3:Y:S01]  /*04b0*/  LDG.E R29, desc[UR8][R22.64+0x8] ;  /* 0x00000808161d7981 */ /* 0x000ee2000c1e1900 */
[----:B------:R-:W-:-:S05]  /*04c0*/  IADD3 R21, PT, PT, R27, 0x2, RZ ;  /* 0x000000021b157810 */ /* 0x000fca0007ffe0ff */
[----:B--2---:R-:W-:-:S04]  /*04d0*/  IMAD R21, R21, R20, R26 ;  /* 0x0000001415157224 */ /* 0x004fc800078e021a */
[----:B------:R-:W-:-:S05]  /*04e0*/  IMAD.WIDE R20, R21, 0x4, R18 ;  /* 0x0000000415147825 */ /* 0x000fca00078e0212 */
[----:B---3--:R0:W-:Y:S04]  /*04f0*/  STG.E desc[UR8][R20.64], R29 ;  /* 0x0000001d14007986 */ /* 0x0081e8000c101908 */
[----:B0-----:R-:W2:Y:S04]  /*0500*/  LDG.E R20, desc[UR8][R8.64] ;  /* 0x0000000808147981 */ /* 0x001ea8000c1e1900 */
[----:B------:R-:W3:Y:S01]  /*0510*/  LDG.E R29, desc[UR8][R22.64+0xc] ;  /* 0x00000c08161d7981 */ /* 0x000ee2000c1e1900 */
[----:B------:R-:W-:-:S05]  /*0520*/  IADD3 R21, PT, PT, R27, 0x3, RZ ;  /* 0x000000031b157810 */ /* 0x000fca0007ffe0ff */
[----:B--2---:R-:W-:-:S04]  /*0530*/  IMAD R21, R21, R20, R26 ;  /* 0x0000001415157224 */ /* 0x004fc800078e021a */
[----:B------:R-:W-:-:S05]  /*0540*/  IMAD.WIDE R24, R21, 0x4, R18 ;  /* 0x0000000415187825 */ /* 0x000fca00078e0212 */
[----:B---3--:R0:W-:Y:S04]  /*0550*/  STG.E desc[UR8][R24.64], R29 ;  /* 0x0000001d18007986 */ /* 0x0081e8000c101908 */
[----:B------:R-:W2:Y:S04]  /*0560*/  LDG.E R21, desc[UR8][R8.64] ;  /* 0x0000000808157981 */ /* 0x000ea8000c1e1900 */
[----:B0-----:R-:W3:Y:S01]  /*0570*/  LDG.E R25, desc[UR8][R22.64+0x10] ;  /* 0x0000100816197981 */ /* 0x001ee2000c1e1900 */
[----:B------:R-:W-:-:S05]  /*0580*/  IADD3 R28, PT, PT, R27, 0x4, RZ ;  /* 0x000000041b1c7810 */ /* 0x000fca0007ffe0ff */
[----:B--2---:R-:W-:-:S04]  /*0590*/  IMAD R28, R28, R21, R26 ;  /* 0x000000151c1c7224 */ /* 0x004fc800078e021a */
[----:B------:R-:W-:-:S05]  /*05a0*/  IMAD.WIDE R20, R28, 0x4, R18 ;  /* 0x000000041c147825 */ /* 0x000fca00078e0212 */
[----:B---3--:R0:W-:Y:S04]  /*05b0*/  STG.E desc[UR8][R20.64], R25 ;  /* 0x0000001914007986 */ /* 0x0081e8000c101908 */
[----:B------:R-:W2:Y:S04]  /*05c0*/  LDG.E R29, desc[UR8][R22.64+0x14] ;  /* 0x00001408161d7981 */ /* 0x000ea8000c1e1900 */
[----:B0-----:R-:W3:Y:S01]  /*05d0*/  LDG.E R21, desc[UR8][R8.64] ;  /* 0x0000000808157981 */ /* 0x001ee2000c1e1900 */
[----:B------:R-:W-:-:S05]  /*05e0*/  IADD3 R28, PT, PT, R27, 0x5, RZ ;  /* 0x000000051b1c7810 */ /* 0x000fca0007ffe0ff */
[----:B---3--:R-:W-:-:S04]  /*05f0*/  IMAD R28, R28, R21, R26 ;  /* 0x000000151c1c7224 */ /* 0x008fc800078e021a */
[----:B------:R-:W-:-:S05]  /*0600*/  IMAD.WIDE R24, R28, 0x4, R18 ;  /* 0x000000041c187825 */ /* 0x000fca00078e0212 */
[----:B--2---:R0:W-:Y:S04]  /*0610*/  STG.E desc[UR8][R24.64], R29 ;  /* 0x0000001d18007986 */ /* 0x0041e8000c101908 */
        /* <DEDUP_REMOVED lines=56> */
[C---:B------:R-:W-:Y:S02]  /*09a0*/  IADD3 R29, PT, PT, R27.reuse, 0xf, RZ ;  /* 0x0000000f1b1d7810 */ /* 0x040fe40007ffe0ff */
[----:B------:R-:W-:-:S04]  /*09b0*/  IADD3 R27, PT, PT, R27, 0x10, RZ ;  /* 0x000000101b1b7810 */ /* 0x000fc80007ffe0ff */
[----:B------:R-:W-:Y:S01]  /*09c0*/  ISETP.NE.AND P2, PT, R27, R4, PT ;  /* 0x000000041b00720c */ /* 0x000fe20003f45270 */
[----:B---3--:R-:W-:-:S04]  /*09d0*/  IMAD R29, R29, R20, R26 ;  /* 0x000000141d1d7224 */ /* 0x008fc800078e021a */
[----:B------:R-:W-:-:S05]  /*09e0*/  IMAD.WIDE R18, R29, 0x4, R18 ;  /* 0x000000041d127825 */ /* 0x000fca00078e0212 */
[----:B--2---:R0:W-:Y:S03]  /*09f0*/  STG.E desc[UR8][R18.64], R28 ;  /* 0x0000001c12007986 */ /* 0x0041e6000c101908 */
[----:B------:R-:W-:Y:S05]  /*0a00*/  @P2 BRA `(.L_x_8) ;  /* 0xfffffff800682947 */ /* 0x000fea000383ffff */
[----:B------:R-:W-:-:S07]  /*0a10*/  MOV R27, R4 ;  /* 0x00000004001b7202 */ /* 0x000fce0000000f00 */
.L_x_7:
[----:B------:R-:W-:-:S13]  /*0a20*/  ISETP.NE.AND P2, PT, R0, RZ, PT ;  /* 0x000000ff0000720c */ /* 0x000fda0003f45270 */
[----:B------:R-:W-:Y:S05]  /*0a30*/  @!P2 BRA `(.L_x_9) ;  /* 0x0000000400b8a947 */ /* 0x000fea0003800000 */
[----:B------:R-:W-:Y:S01]  /*0a40*/  ISETP.NE.AND P2, PT, R2, RZ, PT ;  /* 0x000000ff0200720c */ /* 0x000fe20003f45270 */
[----:B------:R-:W-:-:S12]  /*0a50*/  @!P0 BRA `(.L_x_10) ;  /* 0x0000000000d08947 */ /* 0x000fd80003800000 */
[----:B------:R-:W1:Y:S01]  /*0a60*/  LDC.64 R22, c[0x0][0x3b8] ;  /* 0x0000ee00ff167b82 */ /* 0x000e620000000a00 */
[----:B0-----:R-:W-:Y:S01]  /*0a70*/  IMAD R19, R7, R6, R27 ;  /* 0x0000000607137224 */ /* 0x001fe200078e021b */
[----:B------:R-:W2:Y:S03]  /*0a80*/  LDG.E R20, desc[UR8][R8.64] ;  /* 0x0000000808147981 */ /* 0x000ea6000c1e1900 */
[----:B-1----:R-:W-:-:S03]  /*0a90*/  IMAD.WIDE R22, R19, 0x4, R22 ;  /* 0x0000000413167825 */ /* 0x002fc600078e0216 */
        /* <DEDUP_REMOVED lines=44> */
[----:B------:R-:W-:-:S03]  /*0d60*/  IADD3 R27, PT, PT, R27, 0x8, RZ ;  /* 0x000000081b1b7810 */ /* 0x000fc60007ffe0ff */
[----:B---3--:R-:W-:-:S04]  /*0d70*/  IMAD R28, R28, R21, R26 ;  /* 0x000000151c1c7224 */ /* 0x008fc800078e021a */
[----:B------:R-:W-:-:S05]  /*0d80*/  IMAD.WIDE R18, R28, 0x4, R18 ;  /* 0x000000041c127825 */ /* 0x000fca00078e0212 */
[----:B--2---:R1:W-:Y:S02]  /*0d90*/  STG.E desc[UR8][R18.64], R23 ;  /* 0x0000001712007986 */ /* 0x0043e4000c101908 */
.L_x_10:
[----:B------:R-:W-:Y:S05]  /*0da0*/  @!P2 BRA `(.L_x_9) ;  /* 0x0000000000dca947 */ /* 0x000fea0003800000 */
[----:B------:R-:W-:Y:S01]  /*0db0*/  ISETP.NE.AND P2, PT, R5, RZ, PT ;  /* 0x000000ff0500720c */ /* 0x000fe20003f45270 */
[----:B------:R-:W-:-:S12]  /*0dc0*/  @!P1 BRA `(.L_x_11) ;  /* 0x0000000000709947 */ /* 0x000fd80003800000 */
[----:B01----:R-:W0:Y:S01]  /*0dd0*/  LDC.64 R18, c[0x0][0x3b8] ;  /* 0x0000ee00ff127b82 */ /* 0x003e220000000a00 */
        /* <DEDUP_REMOVED lines=13> */
[----:B---3--:R1:W-:Y:S04]  /*0eb0*/  STG.E desc[UR8][R24.64], R28 ;  /* 0x0000001c18007986 */ /* 0x0083e8000c101908 */
[----:B0-----:R-:W2:Y:S04]  /*0ec0*/  LDG.E R23, desc[UR8][R8.64] ;  /* 0x0000000808177981 */ /* 0x001ea8000c1e1900 */
[----:B-1----:R-:W3:Y:S01]  /*0ed0*/  LDG.E R25, desc[UR8][R18.64+0x8] ;  /* 0x0000080812197981 */ /* 0x002ee2000c1e1900 */
        /* <DEDUP_REMOVED lines=11> */
.L_x_11:
[----:B------:R-:W-:Y:S05]  /*0f90*/  @!P2 BRA `(.L_x_9) ;  /* 0x000000000060a947 */ /* 0x000fea0003800000 */
[----:B01----:R-:W0:Y:S01]  /*0fa0*/  LDC.64 R18, c[0x0][0x3b8] ;  /* 0x0000ee00ff127b82 */ /* 0x003e220000000a00 */
[----:B------:R-:W-:Y:S01]  /*0fb0*/  IMAD R7, R7, R6, R27 ;  /* 0x0000000607077224 */ /* 0x000fe200078e021b */
[----:B--2---:R-:W2:Y:S03]  /*0fc0*/  LDG.E R20, desc[UR8][R8.64] ;  /* 0x0000000808147981 */ /* 0x004ea6000c1e1900 */
[----:B0-----:R-:W-:-:S03]  /*0fd0*/  IMAD.WIDE R18, R7, 0x4, R18 ;  /* 0x0000000407127825 */ /* 0x001fc600078e0212 */
[----:B------:R-:W0:Y:S02]  /*0fe0*/  LDC.64 R6, c[0x0][0x3b0] ;  /* 0x0000ec00ff067b82 */ /* 0x000e240000000a00 */
[----:B------:R-:W3:Y:S01]  /*0ff0*/  LDG.E R23, desc[UR8][R18.64] ;  /* 0x0000000812177981 */ /* 0x000ee2000c1e1900 */
[----:B------:R-:W-:Y:S01]  /*1000*/  ISETP.NE.AND P2, PT, R5, 0x1, PT ;  /* 0x000000010500780c */ /* 0x000fe20003f45270 */
[----:B--2---:R-:W-:-:S04]  /*1010*/  IMAD R21, R20, R27, R26 ;  /* 0x0000001b14157224 */ /* 0x004fc800078e021a */
[----:B0-----:R-:W-:-:S05]  /*1020*/  IMAD.WIDE R20, R21, 0x4, R6 ;  /* 0x0000000415147825 */ /* 0x001fca00078e0206 */
[----:B---3--:R3:W-:Y:S03]  /*1030*/  STG.E desc[UR8][R20.64], R23 ;  /* 0x0000001714007986 */ /* 0x0087e6000c101908 */
[----:B------:R-:W-:Y:S05]  /*1040*/  @!P2 BRA `(.L_x_9) ;  /* 0x000000000034a947 */ /* 0x000fea0003800000 */
[----:B---3--:R-:W2:Y:S04]  /*1050*/  LDG.E R20, desc[UR8][R8.64] ;  /* 0x0000000808147981 */ /* 0x008ea8000c1e1900 */
[----:B------:R-:W3:Y:S01]  /*1060*/  LDG.E R23, desc[UR8][R18.64+0x4] ;  /* 0x0000040812177981 */ /* 0x000ee2000c1e1900 */
[----:B------:R-:W-:Y:S01]  /*1070*/  ISETP.NE.AND P2, PT, R5, 0x2, PT ;  /* 0x000000020500780c */ /* 0x000fe20003f45270 */
[----:B--2---:R-:W-:-:S05]  /*1080*/  IMAD R21, R20, R27, R20 ;  /* 0x0000001b14157224 */ /* 0x004fca00078e0214 */
[----:B------:R-:W-:-:S05]  /*1090*/  IADD3 R21, PT, PT, R26, R21, RZ ;  /* 0x000000151a157210 */ /* 0x000fca0007ffe0ff */
[----:B------:R-:W-:-:S05]  /*10a0*/  IMAD.WIDE R20, R21, 0x4, R6 ;  /* 0x0000000415147825 */ /* 0x000fca00078e0206 */
[----:B---3--:R4:W-:Y:S04]  /*10b0*/  STG.E desc[UR8][R20.64], R23 ;  /* 0x0000001714007986 */ /* 0x0089e8000c101908 */
[----:B------:R-:W2:Y:S04]  /*10c0*/  @P2 LDG.E R22, desc[UR8][R8.64] ;  /* 0x0000000808162981 */ /* 0x000ea8000c1e1900 */
[----:B------:R-:W3:Y:S01]  /*10d0*/  @P2 LDG.E R29, desc[UR8][R18.64+0x8] ;  /* 0x00000808121d2981 */ /* 0x000ee2000c1e1900 */
[----:B------:R-:W-:-:S05]  /*10e0*/  @P2 IADD3 R25, PT, PT, R27, 0x2, RZ ;  /* 0x000000021b192810 */ /* 0x000fca0007ffe0ff */
[----:B--2---:R-:W-:-:S04]  /*10f0*/  @P2 IMAD R25, R25, R22, R26 ;  /* 0x0000001619192224 */ /* 0x004fc800078e021a */
[----:B------:R-:W-:-:S05]  /*1100*/  @P2 IMAD.WIDE R6, R25, 0x4, R6 ;  /* 0x0000000419062825 */ /* 0x000fca00078e0206 */
[----:B---3--:R4:W-:Y:S02]  /*1110*/  @P2 STG.E desc[UR8][R6.64], R29 ;  /* 0x0000001d06002986 */ /* 0x0089e4000c101908 */
.L_x_9:
[----:B----4-:R-:W4:Y:S01]  /*1120*/  LDG.E R6, desc[UR8][R8.64] ;  /* 0x0000000808067981 */ /* 0x010f22000c1e1900 */
[----:B------:R-:W-:-:S04]  /*1130*/  IADD3 R3, PT, PT, R3, 0x100, RZ ;  /* 0x0000010003037810 */ /* 0x000fc80007ffe0ff */
[----:B----4-:R-:W-:-:S13]  /*1140*/  ISETP.GE.AND P2, PT, R3, R6, PT ;  /* 0x000000060300720c */ /* 0x010fda0003f46270 */
[----:B------:R-:W-:Y:S05]  /*1150*/  @!P2 BRA `(.L_x_12) ;  /* 0xfffffff00060a947 */ /* 0x000fea000383ffff */
[----:B------:R-:W-:Y:S05]  /*1160*/  EXIT ;  /* 0x000000000000794d */ /* 0x000fea0003800000 */
.L_x_13:
        /* <DEDUP_REMOVED lines=9> */
.L_x_21:


//--------------------- .text._Z13separateClassiiPiPfS0_ --------------------------
	.section	.text._Z13separateClassiiPiPfS0_,"ax",@progbits
	.align	128
        .global         _Z13separateClassiiPiPfS0_
        .type           _Z13separateClassiiPiPfS0_,@function
        .size           _Z13separateClassiiPiPfS0_,(.L_x_22 - _Z13separateClassiiPiPfS0_)
        .other          _Z13separateClassiiPiPfS0_,@"STO_CUDA_ENTRY STV_DEFAULT"
_Z13separateClassiiPiPfS0_:
.text._Z13separateClassiiPiPfS0_:
[----:B------:R-:W-:Y:S01]  /*0000*/  LDC R1, c[0x0][0x37c] ;  /* 0x0000df00ff017b82 */ /* 0x000fe20000000800 */
[----:B------:R-:W0:Y:S01]  /*0010*/  S2R R3, SR_CTAID.X ;  /* 0x0000000000037919 */ /* 0x000e220000002500 */
[----:B------:R-:W1:Y:S01]  /*0020*/  LDCU UR4, c[0x0][0x380] ;  /* 0x00007000ff0477ac */ /* 0x000e620008000800 */
[----:B------:R-:W0:Y:S02]  /*0030*/  S2R R0, SR_TID.X ;  /* 0x0000000000007919 */ /* 0x000e240000002100 */
[----:B0-----:R-:W-:-:S05]  /*0040*/  IMAD R3, R3, 0x100, R0 ;  /* 0x0000010003037824 */ /* 0x001fca00078e0200 */
[----:B-1----:R-:W-:-:S13]  /*0050*/  ISETP.GE.AND P0, PT, R3, UR4, PT ;  /* 0x0000000403007c0c */ /* 0x002fda000bf06270 */
[----:B------:R-:W-:Y:S05]  /*0060*/  @P0 EXIT ;  /* 0x000000000000094d */ /* 0x000fea0003800000 */
[----:B------:R-:W0:Y:S08]  /*0070*/  LDC R4, c[0x0][0x384] ;  /* 0x0000e100ff047b82 */ /* 0x000e300000000800 */
[----:B------:R-:W1:Y:S01]  /*0080*/  LDC.64 R6, c[0x0][0x388] ;  /* 0x0000e200ff067b82 */ /* 0x000e620000000a00 */
[----:B0-----:R-:W-:-:S13]  /*0090*/  ISETP.GE.AND P0, PT, R4, 0x1, PT ;  /* 0x000000010400780c */ /* 0x001fda0003f06270 */
[----:B-1----:R-:W-:Y:S05]  /*00a0*/  @!P0 EXIT ;  /* 0x000000000000894d */ /* 0x002fea0003800000 */
[----:B------:R-:W0:Y:S01]  /*00b0*/  LDCU.64 UR12, c[0x0][0x358] ;  /* 0x00006b00ff0c77ac */ /* 0x000e220008000a00 */
[----:B------:R-:W-:-:S06]  /*00c0*/  IMAD.WIDE R6, R3, 0x4, R6 ;  /* 0x0000000403067825 */ /* 0x000fcc00078e0206 */
[----:B0-----:R-:W2:Y:S01]  /*00d0*/  LDG.E R7, desc[UR12][R6.64] ;  /* 0x0000000c06077981 */ /* 0x001ea2000c1e1900 */
[C---:B------:R-:W-:Y:S01]  /*00e0*/  ISETP.GE.U32.AND P1, PT, R4.reuse, 0x10, PT ;  /* 0x000000100400780c */ /* 0x040fe20003f26070 */
[----:B------:R-:W-:Y:S01]  /*00f0*/  IMAD R0, R3, R4, RZ ;  /* 0x0000000403007224 */ /* 0x000fe200078e02ff */
[----:B------:R-:W-:Y:S01]  /*0100*/  LOP3.LUT R5, R4, 0xf, RZ, 0xc0, !PT ;  /* 0x0000000f04057812 */ /* 0x000fe200078ec0ff */
[----:B------:R-:W-:-:S03]  /*0110*/  IMAD.MOV.U32 R3, RZ, RZ, RZ ;  /* 0x000000ffff037224 */ /* 0x000fc600078e00ff */
[----:B------:R-:W-:Y:S01]  /*0120*/  ISETP.NE.AND P0, PT, R5, RZ, PT ;  /* 0x000000ff0500720c */ /* 0x000fe20003f05270 */
[----:B--2---:R-:W-:-:S06]  /*0130*/  IMAD R2, R7, R4, RZ ;  /* 0x0000000407027224 */ /* 0x004fcc00078e02ff */
[----:B------:R-:W-:Y:S06]  /*0140*/  @!P1 BRA `(.L_x_14) ;  /* 0x0000000000d09947 */ /* 0x000fec0003800000 */
[----:B------:R-:W0:Y:S01]  /*0150*/  LDCU.128 UR8, c[0x0][0x390] ;  /* 0x00007200ff0877ac */ /* 0x000e220008000c00 */
[----:B------:R-:W-:Y:S01]  /*0160*/  LOP3.LUT R3, R4, 0x7ffffff0, RZ, 0xc0, !PT ;  /* 0x7ffffff004037812 */ /* 0x000fe200078ec0ff */
[----:B------:R-:W-:Y:S01]  /*0170*/  IMAD.MOV.U32 R10, RZ, RZ, R0 ;  /* 0x000000ffff0a7224 */ /* 0x000fe200078e0000 */
[----:B------:R-:W-:Y:S02]  /*0180*/  MOV R11, R2 ;  /* 0x00000002000b7202 */ /* 0x000fe40000000f00 */
[----:B------:R-:W-:Y:S01]  /*0190*/  IADD3 R12, PT, PT, -R3, RZ, RZ ;  /* 0x000000ff030c7210 */ /* 0x000fe20007ffe1ff */
[----:B0-----:R-:W-:Y:S02]  /*01a0*/  UIADD3 UR6, UP0, UPT, UR8, 0x20, URZ ;  /* 0x0000002008067890 */ /* 0x001fe4000ff1e0ff */
[----:B------:R-:W-:Y:S02]  /*01b0*/  UIADD3 UR4, UP1, UPT, UR10, 0x20, URZ ;  /* 0x000000200a047890 */ /* 0x000fe4000ff3e0ff */
[----:B------:R-:W-:-:S02]  /*01c0*/  UIADD3.X UR7, UPT, UPT, URZ, UR9, URZ, UP0, !UPT ;  /* 0x00000009ff077290 */ /* 0x000fc400087fe4ff */
[----:B------:R-:W-:-:S12]  /*01d0*/  UIADD3.X UR5, UPT, UPT, URZ, UR11, URZ, UP1, !UPT ;  /* 0x0000000bff057290 */ /* 0x000fd80008ffe4ff */
.L_x_15:
[----:B------:R-:W-:Y:S01]  /*01e0*/  MOV R7, UR7 ;  /* 0x0000000700077c02 */ /* 0x000fe20008000f00 */
[----:B------:R-:W-:-:S04]  /*01f0*/  IMAD.U32 R6, RZ, RZ, UR6 ;  /* 0x00000006ff067e24 */ /* 0x000fc8000f8e00ff */
[----:B------:R-:W-:-:S05]  /*0200*/  IMAD.WIDE R6, R10, 0x4, R6 ;  /* 0x000000040a067825 */ /* 0x000fca00078e0206 */
[----:B----4-:R-:W2:Y:S01]  /*0210*/  LDG.E R13, desc[UR12][R6.64+-0x20] ;  /* 0xffffe00c060d7981 */ /* 0x010ea2000c1e1900 */
[----:B------:R-:W-:Y:S01]  /*0220*/  MOV R9, UR5 ;  /* 0x0000000500097c02 */ /* 0x000fe20008000f00 */
[----:B------:R-:W-:-:S04]  /*0230*/  IMAD.U32 R8, RZ, RZ, UR4 ;  /* 0x00000004ff087e24 */ /* 0x000fc8000f8e00ff */
[----:B------:R-:W-:-:S05]  /*0240*/  IMAD.WIDE R8, R11, 0x4, R8 ;  /* 0x000000040b087825 */ /* 0x000fca00078e0208 */
[----:B--2---:R0:W-:Y:S04]  /*0250*/  STG.E desc[UR12][R8.64+-0x20], R13 ;  /* 0xffffe00d08007986 */ /* 0x0041e8000c10190c */
[----:B------:R-:W2:Y:S04]  /*0260*/  LDG.E R15, desc[UR12][R6.64+-0x1c] ;  /* 0xffffe40c060f7981 */ /* 0x000ea8000c1e1900 */
[----:B--2---:R1:W-:Y:S04]  /*0270*/  STG.E desc[UR12][R8.64+-0x1c], R15 ;  /* 0xffffe40f08007986 */ /* 0x0043e8000c10190c */
[----:B------:R-:W2:Y:S04]  /*0280*/  LDG.E R17, desc[UR12][R6.64+-0x18] ;  /* 0xffffe80c06117981 */ /* 0x000ea8000c1e1900 */
[----:B--2---:R2:W-:Y:S04]  /*0290*/  STG.E desc[UR12][R8.64+-0x18], R17 ;  /* 0xffffe81108007986 */ /* 0x0045e8000c10190c */
[----:B------:R-:W3:Y:S04]  /*02a0*/  LDG.E R19, desc[UR12][R6.64+-0x14] ;  /* 0xffffec0c06137981 */ /* 0x000ee8000c1e1900 */
[----:B---3--:R3:W-:Y:S04]  /*02b0*/  STG.E desc[UR12][R8.64+-0x14], R19 ;  /* 0xffffec1308007986 */ /* 0x0087e8000c10190c */
[----:B------:R-:W4:Y:S04]  /*02c0*/  LDG.E R21, desc[UR12][R6.64+-0x10] ;  /* 0xfffff00c06157981 */ /* 0x000f28000c1e1900 */
[----:B----4-:R4:W-:Y:S04]  /*02d0*/  STG.E desc[UR12][R8.64+-0x10], R21 ;  /* 0xfffff01508007986 */ /* 0x0109e8000c10190c */
[----:B------:R-:W5:Y:S04]  /*02e0*/  LDG.E R23, desc[UR12][R6.64+-0xc] ;  /* 0xfffff40c06177981 */ /* 0x000f68000c1e1900 */
[----:B-----5:R5:W-:Y:S04]  /*02f0*/  STG.E desc[UR12][R8.64+-0xc], R23 ;  /* 0xfffff41708007986 */ /* 0x020be8000c10190c */
[----:B0-----:R-:W2:Y:S04]  /*0300*/  LDG.E R13, desc[UR12][R6.64+-0x8] ;  /* 0xfffff80c060d7981 */ /* 0x001ea8000c1e1900 */
[----:B--2---:R0:W-:Y:S04]  /*0310*/  STG.E desc[UR12][R8.64+-0x8], R13 ;  /* 0xfffff80d08007986 */ /* 0x0041e8000c10190c */
[----:B-1----:R-:W2:Y:S04]  /*0320*/  LDG.E R15, desc[UR12][R6.64+-0x4] ;  /* 0xfffffc0c060f7981 */ /* 0x002ea8000c1e1900 */
[----:B--2---:R1:W-:Y:S04]  /*0330*/  STG.E desc[UR12][R8.64+-0x4], R15 ;  /* 0xfffffc0f08007986 */ /* 0x0043e8000c10190c */
[----:B------:R-:W2:Y:S04]  /*0340*/  LDG.E R17, desc[UR12][R6.64] ;  /* 0x0000000c06117981 */ /* 0x000ea8000c1e1900 */
[----:B--2---:R2:W-:Y:S04]  /*0350*/  STG.E desc[UR12][R8.64], R17 ;  /* 0x0000001108007986 */ /* 0x0045e8000c10190c */
[----:B---3--:R-:W3:Y:S04]  /*0360*/  LDG.E R19, desc[UR12][R6.64+0x4] ;  /* 0x0000040c06137981 */ /* 0x008ee8000c1e1900 */
[----:B---3--:R3:W-:Y:S04]  /*0370*/  STG.E desc[UR12][R8.64+0x4], R19 ;  /* 0x0000041308007986 */ /* 0x0087e8000c10190c */
[----:B----4-:R-:W4:Y:S04]  /*0380*/  LDG.E R21, desc[UR12][R6.64+0x8] ;  /* 0x0000080c06157981 */ /* 0x010f28000c1e1900 */
[----:B----4-:R4:W-:Y:S04]  /*0390*/  STG.E desc[UR12][R8.64+0x8], R21 ;  /* 0x0000081508007986 */ /* 0x0109e8000c10190c */
[----:B-----5:R-:W5:Y:S04]  /*03a0*/  LDG.E R23, desc[UR12][R6.64+0xc] ;  /* 0x00000c0c06177981 */ /* 0x020f68000c1e1900 */
[----:B-----5:R4:W-:Y:S04]  /*03b0*/  STG.E desc[UR12][R8.64+0xc], R23 ;  /* 0x00000c1708007986 */ /* 0x0209e8000c10190c */
[----:B0-----:R-:W5:Y:S04]  /*03c0*/  LDG.E R13, desc[UR12][R6.64+0x10] ;  /* 0x0000100c060d7981 */ /* 0x001f68000c1e1900 */
[----:B-----5:R4:W-:Y:S04]  /*03d0*/  STG.E desc[UR12][R8.64+0x10], R13 ;  /* 0x0000100d08007986 */ /* 0x0209e8000c10190c */
[----:B-1----:R-:W5:Y:S04]  /*03e0*/  LDG.E R15, desc[UR12][R6.64+0x14] ;  /* 0x0000140c060f7981 */ /* 0x002f68000c1e1900 */
[----:B-----5:R4:W-:Y:S04]  /*03f0*/  STG.E desc[UR12][R8.64+0x14], R15 ;  /* 0x0000140f08007986 */ /* 0x0209e8000c10190c */
[----:B--2---:R-:W2:Y:S01]  /*0400*/  LDG.E R17, desc[UR12][R6.64+0x18] ;  /* 0x0000180c06117981 */ /* 0x004ea2000c1e1900 */
[----:B------:R-:W-:-:S05]  /*0410*/  VIADD R12, R12, 0x10 ;  /* 0x000000100c0c7836 */ /* 0x000fca0000000000 */
[----:B------:R-:W-:Y:S01]  /*0420*/  ISETP.NE.AND P1, PT, R12, RZ, PT ;  /* 0x000000ff0c00720c */ /* 0x000fe20003f25270 */
[----:B--2---:R4:W-:Y:S04]  /*0430*/  STG.E desc[UR12][R8.64+0x18], R17 ;  /* 0x0000181108007986 */ /* 0x0049e8000c10190c */
[----:B---3--:R-:W2:Y:S01]  /*0440*/  LDG.E R19, desc[UR12][R6.64+0x1c] ;  /* 0x00001c0c06137981 */ /* 0x008ea2000c1e1900 */
[----:B------:R-:W-:Y:S01]  /*0450*/  IADD3 R10, PT, PT, R10, 0x10, RZ ;  /* 0x000000100a0a7810 */ /* 0x000fe20007ffe0ff */
[----:B------:R-:W-:Y:S02]  /*0460*/  VIADD R11, R11, 0x10 ;  /* 0x000000100b0b7836 */ /* 0x000fe40000000000 */
[----:B--2---:R4:W-:Y:S04]  /*0470*/  STG.E desc[UR12][R8.64+0x1c], R19 ;  /* 0x00001c1308007986 */ /* 0x0049e8000c10190c */
[----:B------:R-:W-:Y:S05]  /*0480*/  @P1 BRA `(.L_x_15) ;  /* 0xfffffffc00541947 */ /* 0x000fea000383ffff */
.L_x_14:
[----:B------:R-:W-:Y:S05]  /*0490*/  @!P0 EXIT ;  /* 0x000000000000894d */ /* 0x000fea0003800000 */
[----:B------:R-:W-:Y:S02]  /*04a0*/  ISETP.GE.U32.AND P0, PT, R5, 0x8, PT ;  /* 0x000000080500780c */ /* 0x000fe40003f06070 */
[----:B------:R-:W-:-:S04]  /*04b0*/  LOP3.LUT R12, R4, 0x7, RZ, 0xc0, !PT ;  /* 0x00000007040c7812 */ /* 0x000fc800078ec0ff */
[----:B------:R-:W-:-:S07]  /*04c0*/  ISETP.NE.AND P1, PT, R12, RZ, PT ;  /* 0x000000ff0c00720c */ /* 0x000fce0003f25270 */
[----:B------:R-:W-:Y:S06]  /*04d0*/  @!P0 BRA `(.L_x_16) ;  /* 0x00000000005c8947 */ /* 0x000fec0003800000 */
[----:B------:R-:W0:Y:S01]  /*04e0*/  LDC.64 R6, c[0x0][0x390] ;  /* 0x0000e400ff067b82 */ /* 0x000e220000000a00 */
[----:B------:R-:W-:-:S07]  /*04f0*/  IADD3 R5, PT, PT, R0, R3, RZ ;  /* 0x0000000300057210 */ /* 0x000fce0007ffe0ff */
[----:B----4-:R-:W1:Y:S01]  /*0500*/  LDC.64 R8, c[0x0][0x398] ;  /* 0x0000e600ff087b82 */ /* 0x010e620000000a00 */
[----:B0-----:R-:W-:-:S05]  /*0510*/  IMAD.WIDE R6, R5, 0x4, R6 ;  /* 0x0000000405067825 */ /* 0x001fca00078e0206 */
[----:B------:R-:W2:Y:S01]  /*0520*/  LDG.E R5, desc[UR12][R6.64] ;  /* 0x0000000c06057981 */ /* 0x000ea2000c1e1900 */
[----:B------:R-:W-:-:S04]  /*0530*/  IMAD.IADD R11, R2, 0x1, R3 ;  /* 0x00000001020b7824 */ /* 0x000fc800078e0203 */
[----:B-1----:R-:W-:-:S05]  /*0540*/  IMAD.WIDE R8, R11, 0x4, R8 ;  /* 0x000000040b087825 */ /* 0x002fca00078e0208 */
[----:B--2---:R0:W-:Y:S04]  /*0550*/  STG.E desc[UR12][R8.64], R5 ;  /* 0x0000000508007986 */ /* 0x0041e8000c10190c */
[----:B------:R-:W2:Y:S04]  /*0560*/  LDG.E R11, desc[UR12][R6.64+0x4] ;  /* 0x0000040c060b7981 */ /* 0x000ea8000c1e1900 */
[----:B--2---:R1:W-:Y:S04]  /*0570*/  STG.E desc[UR12][R8.64+0x4], R11 ;  /* 0x0000040b08007986 */ /* 0x0043e8000c10190c */
[----:B------:R-:W2:Y:S04]  /*0580*/  LDG.E R13, desc[UR12][R6.64+0x8] ;  /* 0x0000080c060d7981 */ /* 0x000ea8000c1e1900 */
[----:B--2---:R2:W-:Y:S04]  /*0590*/  STG.E desc[UR12][R8.64+0x8], R13 ;  /* 0x0000080d08007986 */ /* 0x0045e8000c10190c */
[----:B------:R-:W3:Y:S04]  /*05a0*/  LDG.E R15, desc[UR12][R6.64+0xc] ;  /* 0x00000c0c060f7981 */ /* 0x000ee8000c1e1900 */
[----:B---3--:R2:W-:Y:S04]  /*05b0*/  STG.E desc[UR12][R8.64+0xc], R15 ;  /* 0x00000c0f08007986 */ /* 0x0085e8000c10190c */
[----:B------:R-:W3:Y:S04]  /*05c0*/  LDG.E R17, desc[UR12][R6.64+0x10] ;  /* 0x0000100c06117981 */ /* 0x000ee8000c1e1900 */
[----:B---3--:R2:W-:Y:S04]  /*05d0*/  STG.E desc[UR12][R8.64+0x10], R17 ;  /* 0x0000101108007986 */ /* 0x0085e8000c10190c */
[----:B------:R-:W3:Y:S04]  /*05e0*/  LDG.E R19, desc[UR12][R6.64+0x14] ;  /* 0x0000140c06137981 */ /* 0x000ee8000c1e1900 */
[----:B---3--:R2:W-:Y:S04]  /*05f0*/  STG.E desc[UR12][R8.64+0x14], R19 ;  /* 0x0000141308007986 */ /* 0x0085e8000c10190c */
[----:B0-----:R-:W3:Y:S04]  /*0600*/  LDG.E R5, desc[UR12][R6.64+0x18] ;  /* 0x0000180c06057981 */ /* 0x001ee8000c1e1900 */
[----:B---3--:R2:W-:Y:S04]  /*0610*/  STG.E desc[UR12][R8.64+0x18], R5 ;  /* 0x0000180508007986 */ /* 0x0085e8000c10190c */
[----:B-1----:R-:W3:Y:S01]  /*0620*/  LDG.E R11, desc[UR12][R6.64+0x1c] ;  /* 0x00001c0c060b7981 */ /* 0x002ee2000c1e1900 */
[----:B------:R-:W-:-:S03]  /*0630*/  IADD3 R3, PT, PT, R3, 0x8, RZ ;  /* 0x0000000803037810 */ /* 0x000fc60007ffe0ff */
[----:B---3--:R2:W-:Y:S04]  /*0640*/  STG.E desc[UR12][R8.64+0x1c], R11 ;  /* 0x00001c0b08007986 */ /* 0x0085e8000c10190c */
.L_x_16:
[----:B------:R-:W-:Y:S05]  /*0650*/  @!P1 EXIT ;  /* 0x000000000000994d */ /* 0x000fea0003800000 */
[----:B------:R-:W-:Y:S02]  /*0660*/  ISETP.GE.U32.AND P0, PT, R12, 0x4, PT ;  /* 0x000000040c00780c */ /* 0x000fe40003f06070 */
[----:B------:R-:W-:-:S04]  /*0670*/  LOP3.LUT R10, R4, 0x3, RZ, 0xc0, !PT ;  /* 0x00000003040a7812 */ /* 0x000fc800078ec0ff */
[----:B------:R-:W-:-:S07]  /*0680*/  ISETP.NE.AND P1, PT, R10, RZ, PT ;  /* 0x000000ff0a00720c */ /* 0x000fce0003f25270 */
[----:B------:R-:W-:Y:S06]  /*0690*/  @!P0 BRA `(.L_x_17) ;  /* 0x00000000003c8947 */ /* 0x000fec0003800000 */
[----:B--2---:R-:W0:Y:S01]  /*06a0*/  LDC.64 R4, c[0x0][0x390] ;  /* 0x0000e400ff047b82 */ /* 0x004e220000000a00 */
[----:B------:R-:W-:-:S04]  /*06b0*/  IMAD.IADD R7, R0, 0x1, R3 ;  /* 0x0000000100077824 */ /* 0x000fc800078e0203 */
[----:B0-----:R-:W-:-:S03]  /*06c0*/  IMAD.WIDE R4, R7, 0x4, R4 ;  /* 0x0000000407047825 */ /* 0x001fc600078e0204 */
[----:B------:R-:W0:Y:S02]  /*06d0*/  LDC.64 R6, c[0x0][0x398] ;  /* 0x0000e600ff067b82 */ /* 0x000e240000000a00 */
[----:B----4-:R-:W2:Y:S01]  /*06e0*/  LDG.E R9, desc[UR12][R4.64] ;  /* 0x0000000c04097981 */ /* 0x010ea2000c1e1900 */
[----:B------:R-:W-:-:S05]  /*06f0*/  IADD3 R11, PT, PT, R2, R3, RZ ;  /* 0x00000003020b7210 */ /* 0x000fca0007ffe0ff */
[----:B0-----:R-:W-:-:S05]  /*0700*/  IMAD.WIDE R6, R11, 0x4, R6 ;  /* 0x000000040b067825 */ /* 0x001fca00078e0206 */
[----:B--2---:R0:W-:Y:S04]  /*0710*/  STG.E desc[UR12][R6.64], R9 ;  /* 0x0000000906007986 */ /* 0x0041e8000c10190c */
[----:B------:R-:W2:Y:S04]  /*0720*/  LDG.E R11, desc[UR12][R4.64+0x4] ;  /* 0x0000040c040b7981 */ /* 0x000ea8000c1e1900 */
[----:B--2---:R0:W-:Y:S04]  /*0730*/  STG.E desc[UR12][R6.64+0x4], R11 ;  /* 0x0000040b06007986 */ /* 0x0041e8000c10190c */
[----:B------:R-:W2:Y:S04]  /*0740*/  LDG.E R13, desc[UR12][R4.64+0x8] ;  /* 0x0000080c040d7981 */ /* 0x000ea8000c1e1900 */
[----:B--2---:R0:W-:Y:S04]  /*0750*/  STG.E desc[UR12][R6.64+0x8], R13 ;  /* 0x0000080d06007986 */ /* 0x0041e8000c10190c */
[----:B------:R-:W2:Y:S01]  /*0760*/  LDG.E R15, desc[UR12][R4.64+0xc] ;  /* 0x00000c0c040f7981 */ /* 0x000ea2000c1e1900 */
[----:B------:R-:W-:-:S03]  /*0770*/  VIADD R3, R3, 0x4 ;  /* 0x0000000403037836 */ /* 0x000fc60000000000 */
[----:B--2---:R0:W-:Y:S04]  /*0780*/  STG.E desc[UR12][R6.64+0xc], R15 ;  /* 0x00000c0f06007986 */ /* 0x0041e8000c10190c */
.L_x_17:
[----:B------:R-:W-:Y:S05]  /*0790*/  @!P1 EXIT ;  /* 0x000000000000994d */ /* 0x000fea0003800000 */
[----:B0-2-4-:R-:W0:Y:S01]  /*07a0*/  LDC.64 R8, c[0x0][0x390] ;  /* 0x0000e400ff087b82 */ /* 0x015e220000000a00 */
[----:B------:R-:W-:Y:S01]  /*07b0*/  IADD3 R11, PT, PT, R2, R3, RZ ;  /* 0x00000003020b7210 */ /* 0x000fe20007ffe0ff */
[----:B------:R-:W-:Y:S01]  /*07c0*/  IMAD.IADD R13, R0, 0x1, R3 ;  /* 0x00000001000d7824 */ /* 0x000fe200078e0203 */
[----:B------:R-:W-:-:S05]  /*07d0*/  IADD3 R10, PT, PT, -R10, RZ, RZ ;  /* 0x000000ff0a0a7210 */ /* 0x000fca0007ffe1ff */
[----:B------:R-:W1:Y:S02]  /*07e0*/  LDC.64 R6, c[0x0][0x398] ;  /* 0x0000e600ff067b82 */ /* 0x000e640000000a00 */
.L_x_18:
[----:B0-2---:R-:W-:-:S06]  /*07f0*/  IMAD.WIDE R4, R13, 0x4, R8 ;  /* 0x000000040d047825 */ /* 0x005fcc00078e0208 */
[----:B------:R-:W2:Y:S01]  /*0800*/  LDG.E R5, desc[UR12][R4.64] ;  /* 0x0000000c04057981 */ /* 0x000ea2000c1e1900 */
[----:B------:R-:W-:Y:S02]  /*0810*/  VIADD R10, R10, 0x1 ;  /* 0x000000010a0a7836 */ /* 0x000fe40000000000 */
[C---:B-1----:R-:W-:Y:S01]  /*0820*/  IMAD.WIDE R2, R11.reuse, 0x4, R6 ;  /* 0x000000040b027825 */ /* 0x042fe200078e0206 */
[----:B------:R-:W-:Y:S02]  /*0830*/  IADD3 R11, PT, PT, R11, 0x1, RZ ;  /* 0x000000010b0b7810 */ /* 0x000fe40007ffe0ff */
[----:B------:R-:W-:Y:S01]  /*0840*/  ISETP.NE.AND P0, PT, R10, RZ, PT ;  /* 0x000000ff0a00720c */ /* 0x000fe20003f05270 */
[----:B------:R-:W-:Y:S01]  /*0850*/  VIADD R13, R13, 0x1 ;  /* 0x000000010d0d7836 */ /* 0x000fe20000000000 */
[----:B--2---:R2:W-:Y:S11]  /*0860*/  STG.E desc[UR12][R2.64], R5 ;  /* 0x0000000502007986 */ /* 0x0045f6000c10190c */
[----:B------:R-:W-:Y:S05]  /*0870*/  @P0 BRA `(.L_x_18) ;  /* 0xfffffffc00dc0947 */ /* 0x000fea000383ffff */
[----:B------:R-:W-:Y:S05]  /*0880*/  EXIT ;  /* 0x000000000000794d */ /* 0x000fea0003800000 */
.L_x_19:
        /* <DEDUP_REMOVED lines=15> */
.L_x_22:


//--------------------- .nv.shared.reserved.0     --------------------------
	.section	.nv.shared.reserved.0,"aw",@nobits
	.weak		__nv_reservedSMEM_offset_0_alias
	.size		__nv_reservedSMEM_offset_0_alias, 0, 64
	.other		__nv_reservedSMEM_offset_0_alias,@"STO_CUDA_RESERVED_SHARED STV_DEFAULT"
__nv_reservedSMEM_offset_0_alias:
	.zero		0
	.zero		64


//--------------------- .nv.constant0._Z13partitionDataiiiPiS_PfS_S0_S0_ --------------------------
	.section	.nv.constant0._Z13partitionDataiiiPiS_PfS_S0_S0_,"a",@progbits
	.sectionflags	@""
	.align	4
.nv.constant0._Z13partitionDataiiiPiS_PfS_S0_S0_:
	.zero		960


//--------------------- .nv.constant0._Z13createSVMDataiPiS_S_S_iPfS0_ --------------------------
	.section	.nv.constant0._Z13createSVMDataiPiS_S_S_iPfS0_,"a",@progbits
	.sectionflags	@""
	.align	4
.nv.constant0._Z13createSVMDataiPiS_S_S_iPfS0_:
	.zero		960


//--------------------- .nv.constant0._Z13separateClassiiPiPfS0_ --------------------------
	.section	.nv.constant0._Z13separateClassiiPiPfS0_,"a",@progbits
	.sectionflags	@""
	.align	4
.nv.constant0._Z13separateClassiiPiPfS0_:
	.zero		928


//--------------------- SYMBOLS --------------------------

	.type		.nv.reservedSmem.offset0,@object
	.size		.nv.reservedSmem.offset0,0x4
